def matmul_kernel(
    a_ptr,
    b_ptr,
    c_ptr,
    M,
    N,
    K,
    stride_am,
    stride_ak,
    stride_bk,
    stride_bn,
    stride_cm,
    stride_cn,
    BLOCK_M: tl.constexpr,
    BLOCK_N: tl.constexpr,
    BLOCK_K: tl.constexpr,
    GROUP_M: tl.constexpr,
):
    pid = tl.program_id(axis=0)
    num_pid_m = tl.cdiv(M, BLOCK_M)
    num_pid_n = tl.cdiv(N, BLOCK_N)
    num_pid_in_group = GROUP_M * num_pid_n
    group_id = pid // num_pid_in_group
    first_pid_m = group_id * GROUP_M
    group_size_m = min(num_pid_m - first_pid_m, GROUP_M)
    pid_m = first_pid_m + ((pid % num_pid_in_group) % group_size_m)
    pid_n = (pid % num_pid_in_group) // group_size_m

    offs_am = (pid_m * BLOCK_M + tl.arange(0, BLOCK_M)) % M
    offs_bn = (pid_n * BLOCK_N + tl.arange(0, BLOCK_N)) % N
    offs_k = tl.arange(0, BLOCK_K)
    a_ptrs = a_ptr + offs_am[:, None] * stride_am + offs_k[None, :] * stride_ak
    b_ptrs = b_ptr + offs_k[:, None] * stride_bk + offs_bn[None, :] * stride_bn

    acc = tl.zeros((BLOCK_M, BLOCK_N), dtype=tl.float32)
    for kk in range(0, tl.cdiv(K, BLOCK_K)):
        a = tl.load(a_ptrs, mask=offs_k[None, :] < K - kk * BLOCK_K, other=0.0)
        b = tl.load(b_ptrs, mask=offs_k[:, None] < K - kk * BLOCK_K, other=0.0)
        acc = tl.dot(a, b, acc)
        a_ptrs += BLOCK_K * stride_ak
        b_ptrs += BLOCK_K * stride_bk

    c = acc.to(c_ptr.dtype.element_ty)
    offs_cm = pid_m * BLOCK_M + tl.arange(0, BLOCK_M)
    offs_cn = pid_n * BLOCK_N + tl.arange(0, BLOCK_N)
    c_ptrs = c_ptr + offs_cm[:, None] * stride_cm + offs_cn[None, :] * stride_cn
    mask = (offs_cm[:, None] < M) & (offs_cn[None, :] < N)
    tl.store(c_ptrs, c, mask=mask)

# config = {"BLOCK_K": 128, "BLOCK_M": 64, "BLOCK_N": 256, "GROUP_M": 8, "arch": "sm_90", "dtype": "fp32", "num_ctas": 1, "num_stages": 3, "num_warps": 16}
# arch = sm_90


// ===== COMPILED SASS (sm_90a) =====

	.target	sm_90a

	.elftype	@"ET_EXEC"


//--------------------- .note.nv.tkinfo           --------------------------
	.section	.note.nv.tkinfo,"",@"SHT_NOTE"
	.sectionflags	@"SHF_NOTE_NV_TKINFO"
	.tkinfo
        /*0018*/ 	.word	0x00000002
        /*0030*/ 	.string	""
        /*0030*/ 	.string	"ptxas"
        /*0030*/ 	.string	"Cuda compilation tools, release 13.0, V13.0.88"
        /*0030*/ 	.string	"Build cuda_13.0.r13.0/compiler.36424714_0"
        /*0030*/ 	.string	"-v  -suppress-debug-info  -lineinfo  -arch sm_90a "



//--------------------- .note.nv.cuinfo           --------------------------
	.section	.note.nv.cuinfo,"",@"SHT_NOTE"
	.sectionflags	@"SHF_NOTE_NV_CUINFO"
        /*0018*/ 	.short	0x0002
        /*001a*/ 	.short	0x005a
        /*001c*/ 	.short	0x0082
	.zero		2


//--------------------- .nv.info                  --------------------------
	.section	.nv.info,"",@"SHT_CUDA_INFO"
	.align	4


	//----- nvinfo : EIATTR_REGCOUNT
	.align		4
        /*0000*/ 	.byte	0x04, 0x2f
        /*0002*/ 	.short	(.L_1 - .L_0)
	.align		4
.L_0:
        /*0004*/ 	.word	index@(matmul_kernel)
        /*0008*/ 	.word	0x00000080


	//----- nvinfo : EIATTR_FRAME_SIZE
	.align		4
.L_1:
        /*000c*/ 	.byte	0x04, 0x11
        /*000e*/ 	.short	(.L_3 - .L_2)
	.align		4
.L_2:
        /*0010*/ 	.word	index@(matmul_kernel)
        /*0014*/ 	.word	0x00000340


	//----- nvinfo : EIATTR_MIN_STACK_SIZE
	.align		4
.L_3:
        /*0018*/ 	.byte	0x04, 0x12
        /*001a*/ 	.short	(.L_5 - .L_4)
	.align		4
.L_4:
        /*001c*/ 	.word	index@(matmul_kernel)
        /*0020*/ 	.word	0x00000340
.L_5:


//--------------------- .nv.compat                --------------------------
	.section	.nv.compat,"",@"SHT_CUDA_COMPAT_INFO"
	.align	4
        /*0000*/ 	.byte	0x02, 0x09, 0x01, 0x00, 0x02, 0x02, 0x04, 0x00, 0x02, 0x05, 0x05, 0x00, 0x03, 0x07, 0x01, 0x01
        /*0010*/ 	.byte	0x02, 0x03, 0x00, 0x00, 0x02, 0x06, 0x01, 0x00, 0x04, 0x0b, 0x08, 0x00, 0x00, 0x00, 0x00, 0x00
        /*0020*/ 	.byte	0x00, 0x00, 0x00, 0x00


//--------------------- .nv.info.matmul_kernel    --------------------------
	.section	.nv.info.matmul_kernel,"",@"SHT_CUDA_INFO"
	.sectionflags	@""
	.align	4


	//----- nvinfo : EIATTR_CUDA_API_VERSION
	.align		4
        /*0000*/ 	.byte	0x04, 0x37
        /*0002*/ 	.short	(.L_7 - .L_6)
.L_6:
        /*0004*/ 	.word	0x00000082


	//----- nvinfo : EIATTR_KPARAM_INFO
	.align		4
.L_7:
        /*0008*/ 	.byte	0x04, 0x17
        /*000a*/ 	.short	(.L_9 - .L_8)
.L_8:
        /*000c*/ 	.word	0x00000000
        /*0010*/ 	.short	0x000d
        /*0012*/ 	.short	0x0048
        /*0014*/ 	.byte	0x00, 0xf4, 0x21, 0x00


	//----- nvinfo : EIATTR_KPARAM_INFO
	.align		4
.L_9:
        /*0018*/ 	.byte	0x04, 0x17
        /*001a*/ 	.short	(.L_11 - .L_10)
.L_10:
        /*001c*/ 	.word	0x00000000
        /*0020*/ 	.short	0x000c
        /*0022*/ 	.short	0x0040
        /*0024*/ 	.byte	0x00, 0xf4, 0x21, 0x00


	//----- nvinfo : EIATTR_KPARAM_INFO
	.align		4
.L_11:
        /*0028*/ 	.byte	0x04, 0x17
        /*002a*/ 	.short	(.L_13 - .L_12)
.L_12:
        /*002c*/ 	.word	0x00000000
        /*0030*/ 	.short	0x000b
        /*0032*/ 	.short	0x0038
        /*0034*/ 	.byte	0x00, 0xf0, 0x11, 0x00


	//----- nvinfo : EIATTR_KPARAM_INFO
	.align		4
.L_13:
        /*0038*/ 	.byte	0x04, 0x17
        /*003a*/ 	.short	(.L_15 - .L_14)
.L_14:
        /*003c*/ 	.word	0x00000000
        /*0040*/ 	.short	0x000a
        /*0042*/ 	.short	0x0034
        /*0044*/ 	.byte	0x00, 0xf0, 0x11, 0x00


	//----- nvinfo : EIATTR_KPARAM_INFO
	.align		4
.L_15:
        /*0048*/ 	.byte	0x04, 0x17
        /*004a*/ 	.short	(.L_17 - .L_16)
.L_16:
        /*004c*/ 	.word	0x00000000
        /*0050*/ 	.short	0x0009
        /*0052*/ 	.short	0x0030
        /*0054*/ 	.byte	0x00, 0xf0, 0x11, 0x00


	//----- nvinfo : EIATTR_KPARAM_INFO
	.align		4
.L_17:
        /*0058*/ 	.byte	0x04, 0x17
        /*005a*/ 	.short	(.L_19 - .L_18)
.L_18:
        /*005c*/ 	.word	0x00000000
        /*0060*/ 	.short	0x0008
        /*0062*/ 	.short	0x002c
        /*0064*/ 	.byte	0x00, 0xf0, 0x11, 0x00


	//----- nvinfo : EIATTR_KPARAM_INFO
	.align		4
.L_19:
        /*0068*/ 	.byte	0x04, 0x17
        /*006a*/ 	.short	(.L_21 - .L_20)
.L_20:
        /*006c*/ 	.word	0x00000000
        /*0070*/ 	.short	0x0007
        /*0072*/ 	.short	0x0028
        /*0074*/ 	.byte	0x00, 0xf0, 0x11, 0x00


	//----- nvinfo : EIATTR_KPARAM_INFO
	.align		4
.L_21:
        /*0078*/ 	.byte	0x04, 0x17
        /*007a*/ 	.short	(.L_23 - .L_22)
.L_22:
        /*007c*/ 	.word	0x00000000
        /*0080*/ 	.short	0x0006
        /*0082*/ 	.short	0x0024
        /*0084*/ 	.byte	0x00, 0xf0, 0x11, 0x00


	//----- nvinfo : EIATTR_KPARAM_INFO
	.align		4
.L_23:
        /*0088*/ 	.byte	0x04, 0x17
        /*008a*/ 	.short	(.L_25 - .L_24)
.L_24:
        /*008c*/ 	.word	0x00000000
        /*0090*/ 	.short	0x0005
        /*0092*/ 	.short	0x0020
        /*0094*/ 	.byte	0x00, 0xf0, 0x11, 0x00


	//----- nvinfo : EIATTR_KPARAM_INFO
	.align		4
.L_25:
        /*0098*/ 	.byte	0x04, 0x17
        /*009a*/ 	.short	(.L_27 - .L_26)
.L_26:
        /*009c*/ 	.word	0x00000000
        /*00a0*/ 	.short	0x0004
        /*00a2*/ 	.short	0x001c
        /*00a4*/ 	.byte	0x00, 0xf0, 0x11, 0x00


	//----- nvinfo : EIATTR_KPARAM_INFO
	.align		4
.L_27:
        /*00a8*/ 	.byte	0x04, 0x17
        /*00aa*/ 	.short	(.L_29 - .L_28)
.L_28:
        /*00ac*/ 	.word	0x00000000
        /*00b0*/ 	.short	0x0003
        /*00b2*/ 	.short	0x0018
        /*00b4*/ 	.byte	0x00, 0xf0, 0x11, 0x00


	//----- nvinfo : EIATTR_KPARAM_INFO
	.align		4
.L_29:
        /*00b8*/ 	.byte	0x04, 0x17
        /*00ba*/ 	.short	(.L_31 - .L_30)
.L_30:
        /*00bc*/ 	.word	0x00000000
        /*00c0*/ 	.short	0x0002
        /*00c2*/ 	.short	0x0010
        /*00c4*/ 	.byte	0x00, 0xf4, 0x21, 0x00


	//----- nvinfo : EIATTR_KPARAM_INFO
	.align		4
.L_31:
        /*00c8*/ 	.byte	0x04, 0x17
        /*00ca*/ 	.short	(.L_33 - .L_32)
.L_32:
        /*00cc*/ 	.word	0x00000000
        /*00d0*/ 	.short	0x0001
        /*00d2*/ 	.short	0x0008
        /*00d4*/ 	.byte	0x00, 0xf4, 0x21, 0x00


	//----- nvinfo : EIATTR_KPARAM_INFO
	.align		4
.L_33:
        /*00d8*/ 	.byte	0x04, 0x17
        /*00da*/ 	.short	(.L_35 - .L_34)
.L_34:
        /*00dc*/ 	.word	0x00000000
        /*00e0*/ 	.short	0x0000
        /*00e2*/ 	.short	0x0000
        /*00e4*/ 	.byte	0x00, 0xf4, 0x21, 0x00


	//----- nvinfo : EIATTR_SPARSE_MMA_MASK
	.align		4
.L_35:
        /*00e8*/ 	.byte	0x03, 0x50
        /*00ea*/ 	.short	0x0000


	//----- nvinfo : EIATTR_MAXREG_COUNT
	.align		4
        /*00ec*/ 	.byte	0x03, 0x1b
        /*00ee*/ 	.short	0x0080


	//----- nvinfo : EIATTR_NUM_BARRIERS
	.align		4
        /*00f0*/ 	.byte	0x02, 0x4c
        /*00f2*/ 	.byte	0x01
	.zero		1


	//----- nvinfo : EIATTR_ANNOTATIONS
	.align		4
        /*00f4*/ 	.byte	0x04, 0x55
        /*00f6*/ 	.short	(.L_37 - .L_36)


	//   ....[0]....
.L_36:
        /*00f8*/ 	.word	0x00000001
        /*00fc*/ 	.byte	0xd0, 0x00, 0x00, 0x00, 0x01, 0x00, 0x00, 0x00, 0x30, 0x06, 0x00, 0x00, 0x01, 0x00, 0x00, 0x00
        /* <DEDUP_REMOVED lines=322> */
        /*152c*/ 	.byte	0x70, 0xcd, 0x00, 0x00


	//----- nvinfo : EIATTR_MERCURY_ISA_VERSION
	.align		4
.L_37:
        /*1530*/ 	.byte	0x03, 0x5f
        /*1532*/ 	.short	0x0101


	//----- nvinfo : EIATTR_EXIT_INSTR_OFFSETS
	.align		4
        /*1534*/ 	.byte	0x04, 0x1c
        /*1536*/ 	.short	(.L_39 - .L_38)


	//   ....[0]....
.L_38:
        /*1538*/ 	.word	0x0000dd60


	//   ....[1]....
        /*153c*/ 	.word	0x0000dd80


	//----- nvinfo : EIATTR_REQNTID
	.align		4
.L_39:
        /*1540*/ 	.byte	0x04, 0x10
        /*1542*/ 	.short	(.L_41 - .L_40)
.L_40:
        /*1544*/ 	.word	0x00000200
        /*1548*/ 	.word	0x00000001
        /*154c*/ 	.word	0x00000001


	//----- nvinfo : EIATTR_CBANK_PARAM_SIZE
	.align		4
.L_41:
        /*1550*/ 	.byte	0x03, 0x19
        /*1552*/ 	.short	0x0050


	//----- nvinfo : EIATTR_PARAM_CBANK
	.align		4
        /*1554*/ 	.byte	0x04, 0x0a
        /*1556*/ 	.short	(.L_43 - .L_42)
	.align		4
.L_42:
        /*1558*/ 	.word	index@(.nv.constant0.matmul_kernel)
        /*155c*/ 	.short	0x0210
        /*155e*/ 	.short	0x0050


	//----- nvinfo : EIATTR_SW_WAR
	.align		4
.L_43:
        /*1560*/ 	.byte	0x04, 0x36
        /*1562*/ 	.short	(.L_45 - .L_44)
.L_44:
        /*1564*/ 	.word	0x00000008
.L_45:


//--------------------- .nv.callgraph             --------------------------
	.section	.nv.callgraph,"",@"SHT_CUDA_CALLGRAPH"
	.align	4
	.sectionentsize	8
	.align		4
        /*0000*/ 	.word	0x00000000
	.align		4
        /*0004*/ 	.word	0xffffffff
	.align		4
        /*0008*/ 	.word	0x00000000
	.align		4
        /*000c*/ 	.word	0xfffffffe
	.align		4
        /*0010*/ 	.word	0x00000000
	.align		4
        /*0014*/ 	.word	0xfffffffd
	.align		4
        /*0018*/ 	.word	0x00000000
	.align		4
        /*001c*/ 	.word	0xfffffffc


//--------------------- .text.matmul_kernel       --------------------------
	.section	.text.matmul_kernel,"ax",@progbits
	.align	128
        .global         matmul_kernel
        .type           matmul_kernel,@function
        .size           matmul_kernel,(.L_x_3 - matmul_kernel)
        .other          matmul_kernel,@"STO_CUDA_ENTRY STV_DEFAULT"
matmul_kernel:
.text.matmul_kernel:
[----:B------:R-:W1:Y:S08]  /*0000*/  LDC R1, c[0x0][0x28] ;  /* 0x00000a00ff017b82 */ /* 0x000e700000000800 */
[----:B------:R-:W2:Y:S01]  /*0010*/  LDC.64 R2, c[0x0][0x228] ;  /* 0x00008a00ff027b82 */ /* 0x000ea20000000a00 */
[----:B-1----:R-:W-:Y:S01]  /*0020*/  VIADD R1, R1, 0xfffffcc0 ;  /* 0xfffffcc001017836 */ /* 0x002fe20000000000 */
[----:B------:R-:W1:Y:S01]  /*0030*/  S2R R5, SR_CTAID.X ;  /* 0x0000000000057919 */ /* 0x000e620000002500 */
[----:B------:R-:W-:Y:S01]  /*0040*/  ULDC.64 UR8, c[0x0][0x210] ;  /* 0x0000840000087ab9 */ /* 0x000fe20000000a00 */
[----:B------:R-:W-:Y:S01]  /*0050*/  UMOV UR7, 0x400 ;  /* 0x0000040000077882 */ /* 0x000fe20000000000 */
[----:B------:R-:W-:Y:S01]  /*0060*/  ULDC.64 UR16, c[0x0][0x208] ;  /* 0x0000820000107ab9 */ /* 0x000fe20000000a00 */
[----:B------:R-:W3:Y:S01]  /*0070*/  S2R R114, SR_TID.X ;  /* 0x0000000000727919 */ /* 0x000ee20000002100 */
[----:B------:R-:W-:Y:S01]  /*0080*/  ULDC UR12, c[0x0][0x230] ;  /* 0x00008c00000c7ab9 */ /* 0x000fe20000000800 */
[----:B------:R-:W4:Y:S01]  /*0090*/  S2UR UR4, SR_CgaCtaId ;  /* 0x00000000000479c3 */ /* 0x000f220000008800 */
[----:B------:R-:W-:Y:S01]  /*00a0*/  ULDC UR5, c[0x0][0x240] ;  /* 0x0000900000057ab9 */ /* 0x000fe20000000800 */
[----:B------:R-:W-:Y:S01]  /*00b0*/  ULDC.64 UR10, c[0x0][0x218] ;  /* 0x00008600000a7ab9 */ /* 0x000fe20000000a00 */
[----:B--2---:R-:W-:Y:S01]  /*00c0*/  IMAD.MOV.U32 R56, RZ, RZ, R3 ;  /* 0x000000ffff387224 */ /* 0x004fe200078e0003 */
[----:B------:R2:W-:Y:S01]  /*00d0*/  STL.64 [R1+0xb0], R2 ;  /* 0x0000b00201007387 */ /* 0x0005e20000100a00 */
[----:B------:R-:W-:-:S02]  /*00e0*/  IMAD.MOV.U32 R96, RZ, RZ, R2 ;  /* 0x000000ffff607224 */ /* 0x000fc400078e0002 */
[----:B------:R-:W-:Y:S01]  /*00f0*/  VIADD R0, R56, 0xff ;  /* 0x000000ff38007836 */ /* 0x000fe20000000000 */
[----:B------:R-:W-:Y:S01]  /*0100*/  LOP3.LUT R72, RZ, R56, RZ, 0x33, !PT ;  /* 0x00000038ff487212 */ /* 0x000fe200078e33ff */
[----:B----4-:R-:W-:Y:S01]  /*0110*/  ULEA UR7, UR4, UR7, 0x18 ;  /* 0x0000000704077291 */ /* 0x010fe2000f8ec03f */
[----:B-1----:R-:W-:Y:S01]  /*0120*/  IABS R8, R5 ;  /* 0x0000000500087213 */ /* 0x002fe20000000000 */
[----:B------:R-:W-:Y:S01]  /*0130*/  UIADD3 UR4, UR12, -0x80, URZ ;  /* 0xffffff800c047890 */ /* 0x000fe2000fffe03f */
[----:B--2---:R-:W-:-:S04]  /*0140*/  SHF.R.S32.HI R3, RZ, 0x1f, R0 ;  /* 0x0000001fff037819 */ /* 0x004fc80000011400 */
[----:B------:R-:W-:-:S04]  /*0150*/  LEA.HI R3, R3, R0, RZ, 0x8 ;  /* 0x0000000003037211 */ /* 0x000fc800078f40ff */
[----:B------:R-:W-:-:S05]  /*0160*/  SHF.R.S32.HI R3, RZ, 0x8, R3 ;  /* 0x00000008ff037819 */ /* 0x000fca0000011403 */
[----:B------:R-:W-:-:S05]  /*0170*/  IMAD.SHL.U32 R4, R3, 0x8, RZ ;  /* 0x0000000803047824 */ /* 0x000fca00078e00ff */
[-C--:B------:R-:W-:Y:S02]  /*0180*/  IABS R7, R4.reuse ;  /* 0x0000000400077213 */ /* 0x080fe40000000000 */
[----:B------:R-:W-:Y:S02]  /*0190*/  IABS R10, R4 ;  /* 0x00000004000a7213 */ /* 0x000fe40000000000 */
[----:B------:R-:W1:Y:S08]  /*01a0*/  I2F.RP R0, R7 ;  /* 0x0000000700007306 */ /* 0x000e700000209400 */
[----:B-1----:R-:W1:Y:S02]  /*01b0*/  MUFU.RCP R0, R0 ;  /* 0x0000000000007308 */ /* 0x002e640000001000 */
[----:B-1----:R-:W-:-:S02]  /*01c0*/  VIADD R2, R0, 0xffffffe ;  /* 0x0ffffffe00027836 */ /* 0x002fc40000000000 */
[----:B------:R-:W-:-:S04]  /*01d0*/  IMAD.MOV R0, RZ, RZ, -R10 ;  /* 0x000000ffff007224 */ /* 0x000fc800078e0a0a */
[----:B------:R1:W2:Y:S02]  /*01e0*/  F2I.FTZ.U32.TRUNC.NTZ R3, R2 ;  /* 0x0000000200037305 */ /* 0x0002a4000021f000 */
[----:B-1----:R-:W-:Y:S02]  /*01f0*/  IMAD.MOV.U32 R2, RZ, RZ, RZ ;  /* 0x000000ffff027224 */ /* 0x002fe400078e00ff */
[----:B--2---:R-:W-:-:S04]  /*0200*/  IMAD.MOV R6, RZ, RZ, -R3 ;  /* 0x000000ffff067224 */ /* 0x004fc800078e0a03 */
[----:B------:R-:W-:Y:S02]  /*0210*/  IMAD R9, R6, R7, RZ ;  /* 0x0000000706097224 */ /* 0x000fe400078e02ff */
[----:B------:R-:W-:Y:S02]  /*0220*/  IMAD.MOV.U32 R6, RZ, RZ, R8 ;  /* 0x000000ffff067224 */ /* 0x000fe400078e0008 */
[----:B------:R-:W-:Y:S01]  /*0230*/  IMAD.HI.U32 R3, R3, R9, R2 ;  /* 0x0000000903037227 */ /* 0x000fe200078e0002 */
[----:B---3--:R-:W-:-:S05]  /*0240*/  LOP3.LUT R9, R114, 0x60, RZ, 0xc0, !PT ;  /* 0x0000006072097812 */ /* 0x008fca00078ec0ff */
[----:B------:R-:W-:-:S04]  /*0250*/  IMAD.HI.U32 R3, R3, R6, RZ ;  /* 0x0000000603037227 */ /* 0x000fc800078e00ff */
[----:B------:R-:W-:Y:S01]  /*0260*/  IMAD R0, R3, R0, R6 ;  /* 0x0000000003007224 */ /* 0x000fe200078e0206 */
[----:B------:R-:W-:-:S04]  /*0270*/  IABS R6, R56 ;  /* 0x0000003800067213 */ /* 0x000fc80000000000 */
[----:B------:R-:W-:-:S13]  /*0280*/  ISETP.GT.U32.AND P1, PT, R7, R0, PT ;  /* 0x000000000700720c */ /* 0x000fda0003f24070 */
[----:B------:R-:W-:Y:S02]  /*0290*/  @!P1 IMAD.IADD R0, R0, 0x1, -R7 ;  /* 0x0000000100009824 */ /* 0x000fe400078e0a07 */
[----:B------:R-:W-:Y:S01]  /*02a0*/  @!P1 VIADD R3, R3, 0x1 ;  /* 0x0000000103039836 */ /* 0x000fe20000000000 */
[----:B------:R-:W-:Y:S02]  /*02b0*/  ISETP.NE.AND P1, PT, R4, RZ, PT ;  /* 0x000000ff0400720c */ /* 0x000fe40003f25270 */
[----:B------:R-:W-:Y:S02]  /*02c0*/  ISETP.GE.U32.AND P0, PT, R0, R7, PT ;  /* 0x000000070000720c */ /* 0x000fe40003f06070 */
[----:B------:R-:W-:-:S04]  /*02d0*/  LOP3.LUT R0, R5, R4, RZ, 0x3c, !PT ;  /* 0x0000000405007212 */ /* 0x000fc800078e3cff */
[----:B------:R-:W-:Y:S01]  /*02e0*/  ISETP.GE.AND P2, PT, R0, RZ, PT ;  /* 0x000000ff0000720c */ /* 0x000fe20003f46270 */
[----:B------:R-:W-:-:S06]  /*02f0*/  VIADD R0, R96, 0x3f ;  /* 0x0000003f60007836 */ /* 0x000fcc0000000000 */
[----:B------:R-:W-:-:S04]  /*0300*/  @P0 VIADD R3, R3, 0x1 ;  /* 0x0000000103030836 */ /* 0x000fc80000000000 */
[----:B------:R-:W-:Y:S01]  /*0310*/  IMAD.MOV.U32 R2, RZ, RZ, R3 ;  /* 0x000000ffff027224 */ /* 0x000fe200078e0003 */
[----:B------:R-:W-:-:S03]  /*0320*/  SHF.R.S32.HI R3, RZ, 0x1f, R0 ;  /* 0x0000001fff037819 */ /* 0x000fc60000011400 */
[----:B------:R-:W-:Y:S01]  /*0330*/  @!P2 IMAD.MOV R2, RZ, RZ, -R2 ;  /* 0x000000ffff02a224 */ /* 0x000fe200078e0a02 */
[----:B------:R-:W-:Y:S02]  /*0340*/  @!P1 LOP3.LUT R2, RZ, R4, RZ, 0x33, !PT ;  /* 0x00000004ff029212 */ /* 0x000fe400078e33ff */
[----:B------:R-:W-:-:S03]  /*0350*/  LEA.HI R3, R3, R0, RZ, 0x6 ;  /* 0x0000000003037211 */ /* 0x000fc600078f30ff */
[----:B------:R-:W-:Y:S02]  /*0360*/  IMAD.SHL.U32 R13, R2, 0x8, RZ ;  /* 0x00000008020d7824 */ /* 0x000fe400078e00ff */
[----:B------:R-:W-:-:S03]  /*0370*/  IMAD.MOV R2, RZ, RZ, -R2 ;  /* 0x000000ffff027224 */ /* 0x000fc600078e0a02 */
[----:B------:R-:W-:Y:S01]  /*0380*/  LEA.HI.SX32 R3, R3, -R13, 0x1a ;  /* 0x8000000d03037211 */ /* 0x000fe200078fd2ff */
[----:B------:R-:W-:Y:S02]  /*0390*/  IMAD R14, R4, R2, R5 ;  /* 0x00000002040e7224 */ /* 0x000fe400078e0205 */
[----:B------:R-:W-:Y:S01]  /*03a0*/  IMAD.MOV.U32 R2, RZ, RZ, RZ ;  /* 0x000000ffff027224 */ /* 0x000fe200078e00ff */
[----:B------:R-:W-:-:S04]  /*03b0*/  VIMNMX R15, R3, 0x8, PT ;  /* 0x00000008030f7848 */ /* 0x000fc80003fe0100 */
[----:B------:R-:W-:-:S04]  /*03c0*/  IABS R10, R15 ;  /* 0x0000000f000a7213 */ /* 0x000fc80000000000 */
[----:B------:R-:W1:Y:S08]  /*03d0*/  I2F.RP R0, R10 ;  /* 0x0000000a00007306 */ /* 0x000e700000209400 */
[----:B-1----:R-:W1:Y:S02]  /*03e0*/  MUFU.RCP R0, R0 ;  /* 0x0000000000007308 */ /* 0x002e640000001000 */
[----:B-1----:R-:W-:Y:S01]  /*03f0*/  VIADD R3, R0, 0xffffffe ;  /* 0x0ffffffe00037836 */ /* 0x002fe20000000000 */
[----:B------:R-:W-:-:S05]  /*0400*/  IABS R0, R15 ;  /* 0x0000000f00007213 */ /* 0x000fca0000000000 */
[----:B------:R-:W1:Y:S01]  /*0410*/  F2I.FTZ.U32.TRUNC.NTZ R3, R3 ;  /* 0x0000000300037305 */ /* 0x000e62000021f000 */
[----:B------:R-:W-:Y:S02]  /*0420*/  IMAD.MOV R5, RZ, RZ, -R0 ;  /* 0x000000ffff057224 */ /* 0x000fe400078e0a00 */
[----:B-1----:R-:W-:-:S04]  /*0430*/  IMAD.MOV R7, RZ, RZ, -R3 ;  /* 0x000000ffff077224 */ /* 0x002fc800078e0a03 */
[----:B------:R-:W-:-:S04]  /*0440*/  IMAD R7, R7, R10, RZ ;  /* 0x0000000a07077224 */ /* 0x000fc800078e02ff */
[----:B------:R-:W-:Y:S01]  /*0450*/  IMAD.HI.U32 R4, R3, R7, R2 ;  /* 0x0000000703047227 */ /* 0x000fe200078e0002 */
[----:B------:R-:W-:-:S03]  /*0460*/  IABS R3, R14 ;  /* 0x0000000e00037213 */ /* 0x000fc60000000000 */
[----:B------:R-:W-:Y:S01]  /*0470*/  IMAD.MOV.U32 R2, RZ, RZ, R6 ;  /* 0x000000ffff027224 */ /* 0x000fe200078e0006 */
[----:B------:R-:W-:Y:S01]  /*0480*/  IABS R6, R96 ;  /* 0x0000006000067213 */ /* 0x000fe20000000000 */
[----:B------:R-:W-:Y:S02]  /*0490*/  IMAD.HI.U32 R4, R4, R3, RZ ;  /* 0x0000000304047227 */ /* 0x000fe400078e00ff */
[----:B------:R-:W1:Y:S02]  /*04a0*/  I2F.RP R8, R2 ;  /* 0x0000000200087306 */ /* 0x000e640000209400 */
[----:B------:R-:W-:Y:S02]  /*04b0*/  IMAD R3, R4, R5, R3 ;  /* 0x0000000504037224 */ /* 0x000fe400078e0203 */
[----:B------:R-:W-:Y:S02]  /*04c0*/  IMAD.MOV.U32 R0, RZ, RZ, R6 ;  /* 0x000000ffff007224 */ /* 0x000fe400078e0006 */
[----:B------:R-:W-:Y:S01]  /*04d0*/  IMAD.SHL.U32 R7, R114, 0x4, RZ ;  /* 0x0000000472077824 */ /* 0x000fe200078e00ff */
[----:B------:R-:W-:Y:S01]  /*04e0*/  ISETP.GT.U32.AND P1, PT, R10, R3, PT ;  /* 0x000000030a00720c */ /* 0x000fe20003f24070 */
[----:B------:R-:W2:Y:S08]  /*04f0*/  I2F.RP R6, R0 ;  /* 0x0000000000067306 */ /* 0x000eb00000209400 */
[----:B-1----:R-:W1:Y:S04]  /*0500*/  MUFU.RCP R8, R8 ;  /* 0x0000000800087308 */ /* 0x002e680000001000 */
[----:B------:R-:W-:-:S02]  /*0510*/  @!P1 IMAD.IADD R3, R3, 0x1, -R10 ;  /* 0x0000000103039824 */ /* 0x000fc400078e0a0a */
[----:B------:R-:W-:Y:S01]  /*0520*/  @!P1 VIADD R4, R4, 0x1 ;  /* 0x0000000104049836 */ /* 0x000fe20000000000 */
[----:B------:R-:W-:Y:S01]  /*0530*/  ISETP.NE.AND P1, PT, R15, RZ, PT ;  /* 0x000000ff0f00720c */ /* 0x000fe20003f25270 */
[----:B--2---:R-:W2:Y:S01]  /*0540*/  MUFU.RCP R6, R6 ;  /* 0x0000000600067308 */ /* 0x004ea20000001000 */
[----:B------:R-:W-:Y:S02]  /*0550*/  ISETP.GE.U32.AND P0, PT, R3, R10, PT ;  /* 0x0000000a0300720c */ /* 0x000fe40003f06070 */
[----:B------:R-:W-:Y:S02]  /*0560*/  LOP3.LUT R10, R7, 0x7c, RZ, 0xc0, !PT ;  /* 0x0000007c070a7812 */ /* 0x000fe400078ec0ff */
[----:B------:R-:W-:Y:S02]  /*0570*/  LOP3.LUT R7, R114, 0x180, RZ, 0xc0, !PT ;  /* 0x0000018072077812 */ /* 0x000fe400078ec0ff */
[----:B------:R-:W-:Y:S01]  /*0580*/  LOP3.LUT R3, R14, R15, RZ, 0x3c, !PT ;  /* 0x0000000f0e037212 */ /* 0x000fe200078e3cff */
[----:B------:R-:W-:-:S02]  /*0590*/  IMAD R9, R9, 0x400, R10 ;  /* 0x0000040009097824 */ /* 0x000fc400078e020a */
[----:B-1----:R-:W-:Y:S01]  /*05a0*/  VIADD R5, R8, 0xffffffe ;  /* 0x0ffffffe08057836 */ /* 0x002fe20000000000 */
[----:B------:R-:W-:Y:S02]  /*05b0*/  LEA.HI R8, R7, R7, RZ, 0x1d ;  /* 0x0000000707087211 */ /* 0x000fe400078fe8ff */
[----:B------:R-:W-:Y:S01]  /*05c0*/  ISETP.GE.AND P2, PT, R3, RZ, PT ;  /* 0x000000ff0300720c */ /* 0x000fe20003f46270 */
[----:B------:R-:W-:Y:S01]  /*05d0*/  @P0 VIADD R4, R4, 0x1 ;  /* 0x0000000104040836 */ /* 0x000fe20000000000 */
[----:B------:R-:W-:Y:S01]  /*05e0*/  LOP3.LUT R3, R9, R8, RZ, 0x3c, !PT ;  /* 0x0000000809037212 */ /* 0x000fe200078e3cff */
[----:B------:R-:W-:Y:S01]  /*05f0*/  IMAD.SHL.U32 R8, R114, 0x10, RZ ;  /* 0x0000001072087824 */ /* 0x000fe200078e00ff */
[----:B------:R-:W1:Y:S01]  /*0600*/  F2I.FTZ.U32.TRUNC.NTZ R5, R5 ;  /* 0x0000000500057305 */ /* 0x000e62000021f000 */
[----:B--2---:R-:W-:Y:S01]  /*0610*/  VIADD R6, R6, 0xffffffe ;  /* 0x0ffffffe06067836 */ /* 0x004fe20000000000 */
[----:B------:R-:W-:Y:S01]  /*0620*/  LOP3.LUT R9, R114, 0x3f, RZ, 0xc0, !PT ;  /* 0x0000003f72097812 */ /* 0x000fe200078ec0ff */
[----:B------:R2:W-:Y:S01]  /*0630*/  STL [R1+0xc4], R3 ;  /* 0x0000c40301007387 */ /* 0x0005e20000100800 */
[----:B------:R-:W-:-:S04]  /*0640*/  LOP3.LUT R8, R8, 0x70, RZ, 0xc0, !PT ;  /* 0x0000007008087812 */ /* 0x000fc800078ec0ff */
[----:B------:R3:W4:Y:S01]  /*0650*/  F2I.FTZ.U32.TRUNC.NTZ R7, R6 ;  /* 0x0000000600077305 */ /* 0x000722000021f000 */
[----:B------:R-:W-:Y:S01]  /*0660*/  @!P2 IMAD.MOV R4, RZ, RZ, -R4 ;  /* 0x000000ffff04a224 */ /* 0x000fe200078e0a04 */
[----:B------:R-:W-:Y:S01]  /*0670*/  @!P1 LOP3.LUT R4, RZ, R15, RZ, 0x33, !PT ;  /* 0x0000000fff049212 */ /* 0x000fe200078e33ff */
[----:B------:R-:W-:Y:S01]  /*0680*/  IMAD R8, R9, 0x80, R8 ;  /* 0x0000008009087824 */ /* 0x000fe200078e0208 */
[----:B--2---:R-:W-:-:S03]  /*0690*/  LOP3.LUT R3, R114, 0x1c0, RZ, 0xc0, !PT ;  /* 0x000001c072037812 */ /* 0x004fc600078ec0ff */
[----:B------:R-:W-:Y:S01]  /*06a0*/  IMAD.SHL.U32 R10, R4, 0x100, RZ ;  /* 0x00000100040a7824 */ /* 0x000fe200078e00ff */
[----:B------:R-:W-:Y:S01]  /*06b0*/  SHF.R.U32.HI R3, RZ, 0x4, R3 ;  /* 0x00000004ff037819 */ /* 0x000fe20000011603 */
[----:B-1----:R-:W-:Y:S01]  /*06c0*/  IMAD.MOV R11, RZ, RZ, -R5 ;  /* 0x000000ffff0b7224 */ /* 0x002fe200078e0a05 */
[----:B---3--:R-:W-:Y:S01]  /*06d0*/  SHF.R.U32.HI R6, RZ, 0x7, R114 ;  /* 0x00000007ff067819 */ /* 0x008fe20000011672 */
[----:B------:R-:W-:Y:S01]  /*06e0*/  IMAD.MOV R12, RZ, RZ, -R4 ;  /* 0x000000ffff0c7224 */ /* 0x000fe200078e0a04 */
[----:B------:R-:W-:Y:S01]  /*06f0*/  LOP3.LUT R82, R8, R3, RZ, 0x3c, !PT ;  /* 0x0000000308527212 */ /* 0x000fe200078e3cff */
[----:B------:R-:W-:Y:S01]  /*0700*/  IMAD R11, R11, R2, RZ ;  /* 0x000000020b0b7224 */ /* 0x000fe200078e02ff */
[----:B------:R-:W-:Y:S01]  /*0710*/  SGXT.U32 R3, R6, 0x2 ;  /* 0x000000020603781a */ /* 0x000fe20000000000 */
[----:B------:R-:W-:Y:S02]  /*0720*/  IMAD.MOV.U32 R4, RZ, RZ, RZ ;  /* 0x000000ffff047224 */ /* 0x000fe400078e00ff */
[----:B----4-:R-:W-:Y:S01]  /*0730*/  IMAD.MOV R17, RZ, RZ, -R7 ;  /* 0x000000ffff117224 */ /* 0x010fe200078e0a07 */
[----:B------:R-:W-:Y:S01]  /*0740*/  LOP3.LUT R3, R10, R3, RZ, 0xfc, !PT ;  /* 0x000000030a037212 */ /* 0x000fe200078efcff */
[----:B------:R-:W-:Y:S01]  /*0750*/  STL [R1+0xb8], R82 ;  /* 0x0000b85201007387 */ /* 0x000fe20000100800 */
[----:B------:R-:W-:-:S02]  /*0760*/  IMAD.HI.U32 R5, R5, R11, R4 ;  /* 0x0000000b05057227 */ /* 0x000fc400078e0004 */
[----:B------:R-:W-:Y:S01]  /*0770*/  LOP3.LUT R8, R3, 0x4, RZ, 0xfc, !PT ;  /* 0x0000000403087812 */ /* 0x000fe200078efcff */
[----:B------:R1:W-:Y:S01]  /*0780*/  STL [R1+0xbc], R10 ;  /* 0x0000bc0a01007387 */ /* 0x0003e20000100800 */
[----:B------:R-:W-:Y:S01]  /*0790*/  IMAD R11, R17, R0, RZ ;  /* 0x00000000110b7224 */ /* 0x000fe200078e02ff */
[----:B------:R-:W-:Y:S01]  /*07a0*/  IABS R27, R3 ;  /* 0x00000003001b7213 */ /* 0x000fe20000000000 */
[----:B------:R-:W-:Y:S01]  /*07b0*/  IMAD.MOV.U32 R6, RZ, RZ, RZ ;  /* 0x000000ffff067224 */ /* 0x000fe200078e00ff */
[----:B------:R-:W-:Y:S01]  /*07c0*/  IABS R29, R8 ;  /* 0x00000008001d7213 */ /* 0x000fe20000000000 */
[----:B------:R-:W-:Y:S01]  /*07d0*/  IMAD R12, R15, R12, R14 ;  /* 0x0000000c0f0c7224 */ /* 0x000fe200078e020e */
[----:B------:R-:W-:Y:S01]  /*07e0*/  LOP3.LUT R15, R3, 0xfc, RZ, 0xfc, !PT ;  /* 0x000000fc030f7812 */ /* 0x000fe200078efcff */
[----:B------:R-:W-:Y:S01]  /*07f0*/  IMAD.HI.U32 R4, R7, R11, R6 ;  /* 0x0000000b07047227 */ /* 0x000fe200078e0006 */
[----:B------:R-:W-:Y:S02]  /*0800*/  ISETP.GE.AND P1, PT, R8, RZ, PT ;  /* 0x000000ff0800720c */ /* 0x000fe40003f26270 */
[----:B-1----:R-:W-:Y:S01]  /*0810*/  LOP3.LUT R10, R3, 0x8, RZ, 0xfc, !PT ;  /* 0x00000008030a7812 */ /* 0x002fe200078efcff */
[----:B------:R-:W-:Y:S01]  /*0820*/  IMAD.HI.U32 R6, R5, R27, RZ ;  /* 0x0000001b05067227 */ /* 0x000fe200078e00ff */
[----:B------:R-:W-:-:S02]  /*0830*/  IABS R71, R15 ;  /* 0x0000000f00477213 */ /* 0x000fc40000000000 */
[----:B------:R-:W-:Y:S01]  /*0840*/  IABS R31, R10 ;  /* 0x0000000a001f7213 */ /* 0x000fe20000000000 */
[----:B------:R-:W-:Y:S01]  /*0850*/  IMAD.HI.U32 R7, R5, R29, RZ ;  /* 0x0000001d05077227 */ /* 0x000fe200078e00ff */
[----:B------:R-:W-:Y:S02]  /*0860*/  ISETP.GE.AND P4, PT, R10, RZ, PT ;  /* 0x000000ff0a00720c */ /* 0x000fe40003f86270 */
[C---:B------:R-:W-:Y:S01]  /*0870*/  LOP3.LUT R10, R3.reuse, 0xc, RZ, 0xfc, !PT ;  /* 0x0000000c030a7812 */ /* 0x040fe200078efcff */
[----:B------:R-:W-:Y:S01]  /*0880*/  IMAD.MOV R8, RZ, RZ, -R6 ;  /* 0x000000ffff087224 */ /* 0x000fe200078e0a06 */
[----:B------:R-:W-:Y:S01]  /*0890*/  LOP3.LUT R11, R3, 0x10, RZ, 0xfc, !PT ;  /* 0x00000010030b7812 */ /* 0x000fe200078efcff */
[----:B------:R-:W-:Y:S01]  /*08a0*/  IMAD.MOV R7, RZ, RZ, -R7 ;  /* 0x000000ffff077224 */ /* 0x000fe200078e0a07 */
[----:B------:R-:W-:Y:S01]  /*08b0*/  IABS R33, R10 ;  /* 0x0000000a00217213 */ /* 0x000fe20000000000 */
[----:B------:R-:W-:Y:S01]  /*08c0*/  IMAD.HI.U32 R6, R5, R31, RZ ;  /* 0x0000001f05067227 */ /* 0x000fe200078e00ff */
[----:B------:R-:W-:-:S02]  /*08d0*/  IABS R35, R11 ;  /* 0x0000000b00237213 */ /* 0x000fc40000000000 */
[C---:B------:R-:W-:Y:S01]  /*08e0*/  LOP3.LUT R14, R3.reuse, 0x18, RZ, 0xfc, !PT ;  /* 0x00000018030e7812 */ /* 0x040fe200078efcff */
[C---:B------:R-:W-:Y:S01]  /*08f0*/  IMAD R29, R2.reuse, R7, R29 ;  /* 0x00000007021d7224 */ /* 0x040fe200078e021d */
[----:B------:R-:W-:Y:S01]  /*0900*/  LOP3.LUT R17, R3, 0x48, RZ, 0xfc, !PT ;  /* 0x0000004803117812 */ /* 0x000fe200078efcff */
[C---:B------:R-:W-:Y:S01]  /*0910*/  IMAD R27, R2.reuse, R8, R27 ;  /* 0x00000008021b7224 */ /* 0x040fe200078e021b */
[----:B------:R-:W-:Y:S01]  /*0920*/  IABS R39, R14 ;  /* 0x0000000e00277213 */ /* 0x000fe20000000000 */
[----:B------:R-:W-:Y:S01]  /*0930*/  IMAD.MOV R7, RZ, RZ, -R6 ;  /* 0x000000ffff077224 */ /* 0x000fe200078e0a06 */
[C---:B------:R-:W-:Y:S01]  /*0940*/  ISETP.GT.U32.AND P0, PT, R2.reuse, R29, PT ;  /* 0x0000001d0200720c */ /* 0x040fe20003f04070 */
[----:B------:R-:W-:Y:S01]  /*0950*/  IMAD.HI.U32 R6, R5, R71, RZ ;  /* 0x0000004705067227 */ /* 0x000fe200078e00ff */
[C---:B------:R-:W-:Y:S02]  /*0960*/  ISETP.GT.U32.AND P2, PT, R2.reuse, R27, PT ;  /* 0x0000001b0200720c */ /* 0x040fe40003f44070 */
[C---:B------:R-:W-:Y:S01]  /*0970*/  LOP3.LUT R16, R3.reuse, 0x44, RZ, 0xfc, !PT ;  /* 0x0000004403107812 */ /* 0x040fe200078efcff */
[C---:B------:R-:W-:Y:S01]  /*0980*/  IMAD R31, R2.reuse, R7, R31 ;  /* 0x00000007021f7224 */ /* 0x040fe200078e021f */
[----:B------:R-:W-:Y:S01]  /*0990*/  LOP3.LUT R18, R3, 0x74, RZ, 0xfc, !PT ;  /* 0x0000007403127812 */ /* 0x000fe200078efcff */
[----:B------:R-:W-:Y:S01]  /*09a0*/  IMAD.MOV R7, RZ, RZ, -R6 ;  /* 0x000000ffff077224 */ /* 0x000fe200078e0a06 */
[----:B------:R-:W-:Y:S01]  /*09b0*/  IABS R42, R16 ;  /* 0x00000010002a7213 */ /* 0x000fe20000000000 */
[----:B------:R-:W-:Y:S01]  /*09c0*/  IMAD.HI.U32 R6, R5, R33, RZ ;  /* 0x0000002105067227 */ /* 0x000fe200078e00ff */
[----:B------:R-:W-:-:S02]  /*09d0*/  ISETP.GT.U32.AND P3, PT, R2, R31, PT ;  /* 0x0000001f0200720c */ /* 0x000fc40003f64070 */
[----:B------:R-:W-:Y:S01]  /*09e0*/  IABS R105, R18 ;  /* 0x0000001200697213 */ /* 0x000fe20000000000 */
[----:B------:R-:W-:Y:S01]  /*09f0*/  IMAD.MOV R8, RZ, RZ, -R6 ;  /* 0x000000ffff087224 */ /* 0x000fe200078e0a06 */
[----:B------:R-:W-:Y:S01]  /*0a00*/  LOP3.LUT R21, R3, 0xc0, RZ, 0xfc, !PT ;  /* 0x000000c003157812 */ /* 0x000fe200078efcff */
[----:B------:R-:W-:Y:S01]  /*0a10*/  @!P2 IMAD.IADD R27, R27, 0x1, -R2 ;  /* 0x000000011b1ba824 */ /* 0x000fe200078e0a02 */
[C---:B------:R-:W-:Y:S01]  /*0a20*/  LOP3.LUT R20, R3.reuse, 0xbc, RZ, 0xfc, !PT ;  /* 0x000000bc03147812 */ /* 0x040fe200078efcff */
[C---:B------:R-:W-:Y:S01]  /*0a30*/  IMAD R33, R2.reuse, R8, R33 ;  /* 0x0000000802217224 */ /* 0x040fe200078e0221 */
[----:B------:R-:W-:Y:S01]  /*0a40*/  LOP3.LUT R8, R3, 0x20, RZ, 0xfc, !PT ;  /* 0x0000002003087812 */ /* 0x000fe200078efcff */
[C---:B------:R-:W-:Y:S01]  /*0a50*/  IMAD R71, R2.reuse, R7, R71 ;  /* 0x0000000702477224 */ /* 0x040fe200078e0247 */
[C---:B------:R-:W-:Y:S01]  /*0a60*/  ISETP.GT.U32.AND P6, PT, R2.reuse, R27, PT ;  /* 0x0000001b0200720c */ /* 0x040fe20003fc4070 */
[----:B------:R-:W-:Y:S01]  /*0a70*/  IMAD.HI.U32 R6, R5, R35, RZ ;  /* 0x0000002305067227 */ /* 0x000fe200078e00ff */
[----:B------:R-:W-:-:S02]  /*0a80*/  ISETP.GT.U32.AND P2, PT, R2, R33, PT ;  /* 0x000000210200720c */ /* 0x000fc40003f44070 */
[C---:B------:R-:W-:Y:S01]  /*0a90*/  ISETP.GT.U32.AND P5, PT, R2.reuse, R71, PT ;  /* 0x000000470200720c */ /* 0x040fe20003fa4070 */
[----:B------:R-:W-:Y:S01]  /*0aa0*/  @!P3 IMAD.IADD R31, R31, 0x1, -R2 ;  /* 0x000000011f1fb824 */ /* 0x000fe200078e0a02 */
[----:B------:R-:W-:Y:S01]  /*0ab0*/  IABS R43, R8 ;  /* 0x00000008002b7213 */ /* 0x000fe20000000000 */
[----:B------:R-:W-:Y:S01]  /*0ac0*/  IMAD.IADD R12, R13, 0x1, R12 ;  /* 0x000000010d0c7824 */ /* 0x000fe200078e020c */
[----:B------:R-:W-:Y:S01]  /*0ad0*/  LOP3.LUT R13, R3, 0x14, RZ, 0xfc, !PT ;  /* 0x00000014030d7812 */ /* 0x000fe200078efcff */
[----:B------:R-:W-:Y:S01]  /*0ae0*/  IMAD.MOV R6, RZ, RZ, -R6 ;  /* 0x000000ffff067224 */ /* 0x000fe200078e0a06 */
[----:B------:R-:W-:Y:S01]  /*0af0*/  IABS R81, R21 ;  /* 0x0000001500517213 */ /* 0x000fe20000000000 */
[--C-:B------:R-:W-:Y:S01]  /*0b00*/  @!P0 IMAD.IADD R29, R29, 0x1, -R2.reuse ;  /* 0x000000011d1d8824 */ /* 0x100fe200078e0a02 */
[----:B------:R-:W-:Y:S01]  /*0b10*/  IABS R37, R13 ;  /* 0x0000000d00257213 */ /* 0x000fe20000000000 */
[C---:B------:R-:W-:Y:S01]  /*0b20*/  IMAD R35, R2.reuse, R6, R35 ;  /* 0x0000000602237224 */ /* 0x040fe200078e0223 */
[----:B------:R-:W-:Y:S01]  /*0b30*/  IABS R83, R20 ;  /* 0x0000001400537213 */ /* 0x000fe20000000000 */
[----:B------:R-:W-:Y:S01]  /*0b40*/  @!P2 IMAD.IADD R33, R33, 0x1, -R2 ;  /* 0x000000012121a824 */ /* 0x000fe200078e0a02 */
[C---:B------:R-:W-:Y:S01]  /*0b50*/  ISETP.GT.U32.AND P2, PT, R2.reuse, R31, PT ;  /* 0x0000001f0200720c */ /* 0x040fe20003f44070 */
[----:B------:R-:W-:Y:S01]  /*0b60*/  IMAD.HI.U32 R6, R5, R39, RZ ;  /* 0x0000002705067227 */ /* 0x000fe200078e00ff */
[----:B------:R-:W-:-:S02]  /*0b70*/  ISETP.GT.U32.AND P3, PT, R2, R29, PT ;  /* 0x0000001d0200720c */ /* 0x000fc40003f64070 */
[----:B------:R-:W-:Y:S01]  /*0b80*/  LOP3.LUT R22, R3, 0xc4, RZ, 0xfc, !PT ;  /* 0x000000c403167812 */ /* 0x000fe200078efcff */
[----:B------:R-:W-:Y:S01]  /*0b90*/  @!P6 IMAD.IADD R27, R27, 0x1, -R2 ;  /* 0x000000011b1be824 */ /* 0x000fe200078e0a02 */
[C---:B------:R-:W-:Y:S01]  /*0ba0*/  ISETP.GT.U32.AND P6, PT, R2.reuse, R33, PT ;  /* 0x000000210200720c */ /* 0x040fe20003fc4070 */
[----:B------:R-:W-:Y:S01]  /*0bb0*/  IMAD.MOV R6, RZ, RZ, -R6 ;  /* 0x000000ffff067224 */ /* 0x000fe200078e0a06 */
[----:B------:R-:W-:Y:S01]  /*0bc0*/  LOP3.LUT R24, R3, 0xcc, RZ, 0xfc, !PT ;  /* 0x000000cc03187812 */ /* 0x000fe200078efcff */
[----:B------:R-:W-:Y:S01]  /*0bd0*/  IMAD.HI.U32 R7, R5, R37, RZ ;  /* 0x0000002505077227 */ /* 0x000fe200078e00ff */
[----:B------:R-:W-:Y:S02]  /*0be0*/  LOP3.LUT R26, R3, 0xd8, RZ, 0xfc, !PT ;  /* 0x000000d8031a7812 */ /* 0x000fe400078efcff */
[----:B------:R-:W-:Y:S01]  /*0bf0*/  IABS R23, R24 ;  /* 0x0000001800177213 */ /* 0x000fe20000000000 */
[--C-:B------:R-:W-:Y:S01]  /*0c00*/  @!P5 IMAD.IADD R71, R71, 0x1, -R2.reuse ;  /* 0x000000014747d824 */ /* 0x100fe200078e0a02 */
[----:B------:R-:W-:Y:S01]  /*0c10*/  ISETP.GE.AND P5, PT, R3, RZ, PT ;  /* 0x000000ff0300720c */ /* 0x000fe20003fa6270 */
[C---:B------:R-:W-:Y:S01]  /*0c20*/  IMAD R39, R2.reuse, R6, R39 ;  /* 0x0000000602277224 */ /* 0x040fe200078e0227 */
[----:B------:R-:W-:Y:S01]  /*0c30*/  IABS R63, R26 ;  /* 0x0000001a003f7213 */ /* 0x000fe20000000000 */
[----:B------:R-:W-:Y:S01]  /*0c40*/  IMAD.MOV R7, RZ, RZ, -R7 ;  /* 0x000000ffff077224 */ /* 0x000fe200078e0a07 */
[C---:B------:R-:W-:Y:S01]  /*0c50*/  ISETP.GT.U32.AND P0, PT, R2.reuse, R71, PT ;  /* 0x000000470200720c */ /* 0x040fe20003f04070 */
[--C-:B------:R-:W-:Y:S01]  /*0c60*/  @!P2 IMAD.IADD R31, R31, 0x1, -R2.reuse ;  /* 0x000000011f1fa824 */ /* 0x100fe200078e0a02 */
[C---:B------:R-:W-:Y:S01]  /*0c70*/  ISETP.GT.U32.AND P2, PT, R2.reuse, R39, PT ;  /* 0x000000270200720c */ /* 0x040fe20003f44070 */
[----:B------:R-:W-:Y:S01]  /*0c80*/  IMAD R37, R2, R7, R37 ;  /* 0x0000000702257224 */ /* 0x000fe200078e0225 */
[----:B------:R-:W-:Y:S01]  /*0c90*/  LOP3.LUT R7, R3, 0x1c, RZ, 0xfc, !PT ;  /* 0x0000001c03077812 */ /* 0x000fe200078efcff */
[--C-:B------:R-:W-:Y:S01]  /*0ca0*/  @!P6 IMAD.IADD R33, R33, 0x1, -R2.reuse ;  /* 0x000000012121e824 */ /* 0x100fe200078e0a02 */
[----:B------:R-:W-:Y:S01]  /*0cb0*/  ISETP.GE.AND P6, PT, R15, RZ, PT ;  /* 0x000000ff0f00720c */ /* 0x000fe20003fc6270 */
[----:B------:R-:W-:Y:S01]  /*0cc0*/  @!P3 IMAD.IADD R29, R29, 0x1, -R2 ;  /* 0x000000011d1db824 */ /* 0x000fe200078e0a02 */
[----:B------:R-:W-:Y:S01]  /*0cd0*/  IABS R41, R7 ;  /* 0x0000000700297213 */ /* 0x000fe20000000000 */
[----:B------:R-:W-:Y:S01]  /*0ce0*/  @!P5 IMAD.MOV R27, RZ, RZ, -R27 ;  /* 0x000000ffff1bd224 */ /* 0x000fe200078e0a1b */
[----:B------:R-:W-:Y:S01]  /*0cf0*/  ISETP.GE.AND P3, PT, R10, RZ, PT ;  /* 0x000000ff0a00720c */ /* 0x000fe20003f66270 */
[----:B------:R-:W-:Y:S01]  /*0d00*/  @!P1 IMAD.MOV R29, RZ, RZ, -R29 ;  /* 0x000000ffff1d9224 */ /* 0x000fe200078e0a1d */
[----:B------:R-:W-:Y:S01]  /*0d10*/  LOP3.LUT R10, R3, 0x24, RZ, 0xfc, !PT ;  /* 0x00000024030a7812 */ /* 0x000fe200078efcff */
[----:B------:R-:W-:Y:S01]  /*0d20*/  IMAD.HI.U32 R6, R5, R41, RZ ;  /* 0x0000002905067227 */ /* 0x000fe200078e00ff */
[----:B------:R-:W-:-:S02]  /*0d30*/  ISETP.GT.U32.AND P5, PT, R2, R37, PT ;  /* 0x000000250200720c */ /* 0x000fc40003fa4070 */
[----:B------:R-:W-:Y:S01]  /*0d40*/  IABS R117, R10 ;  /* 0x0000000a00757213 */ /* 0x000fe20000000000 */
[--C-:B------:R-:W-:Y:S01]  /*0d50*/  @!P0 IMAD.IADD R71, R71, 0x1, -R2.reuse ;  /* 0x0000000147478824 */ /* 0x100fe200078e0a02 */
[C---:B------:R-:W-:Y:S01]  /*0d60*/  ISETP.GT.U32.AND P0, PT, R2.reuse, R35, PT ;  /* 0x000000230200720c */ /* 0x040fe20003f04070 */
[----:B------:R-:W-:Y:S01]  /*0d70*/  @!P2 IMAD.IADD R39, R39, 0x1, -R2 ;  /* 0x000000012727a824 */ /* 0x000fe200078e0a02 */
[C---:B------:R-:W-:Y:S01]  /*0d80*/  LOP3.LUT R15, R3.reuse, 0x38, RZ, 0xfc, !PT ;  /* 0x00000038030f7812 */ /* 0x040fe200078efcff */
[----:B------:R-:W-:Y:S01]  /*0d90*/  IMAD.MOV R6, RZ, RZ, -R6 ;  /* 0x000000ffff067224 */ /* 0x000fe200078e0a06 */
[----:B------:R-:W-:Y:S01]  /*0da0*/  LOP3.LUT R30, R3, 0xec, RZ, 0xfc, !PT ;  /* 0x000000ec031e7812 */ /* 0x000fe200078efcff */
[----:B------:R-:W-:Y:S01]  /*0db0*/  @!P6 IMAD.MOV R71, RZ, RZ, -R71 ;  /* 0x000000ffff47e224 */ /* 0x000fe200078e0a47 */
[C---:B------:R-:W-:Y:S01]  /*0dc0*/  ISETP.GT.U32.AND P6, PT, R2.reuse, R39, PT ;  /* 0x000000270200720c */ /* 0x040fe20003fc4070 */
[----:B------:R-:W-:Y:S01]  /*0dd0*/  IMAD R41, R2, R6, R41 ;  /* 0x0000000602297224 */ /* 0x000fe200078e0229 */
[----:B------:R-:W-:Y:S01]  /*0de0*/  IABS R67, R30 ;  /* 0x0000001e00437213 */ /* 0x000fe20000000000 */
[----:B------:R-:W-:Y:S01]  /*0df0*/  IMAD.HI.U32 R6, R5, R43, RZ ;  /* 0x0000002b05067227 */ /* 0x000fe200078e00ff */
[----:B------:R-:W-:-:S02]  /*0e00*/  LOP3.LUT R28, R3, 0xe8, RZ, 0xfc, !PT ;  /* 0x000000e8031c7812 */ /* 0x000fc400078efcff */
[C---:B------:R-:W-:Y:S01]  /*0e10*/  LOP3.LUT R32, R3.reuse, 0xf0, RZ, 0xfc, !PT ;  /* 0x000000f003207812 */ /* 0x040fe200078efcff */
[----:B------:R-:W-:Y:S01]  /*0e20*/  IMAD.MOV R6, RZ, RZ, -R6 ;  /* 0x000000ffff067224 */ /* 0x000fe200078e0a06 */
[----:B------:R-:W-:Y:S01]  /*0e30*/  LOP3.LUT R34, R3, 0xf4, RZ, 0xfc, !PT ;  /* 0x000000f403227812 */ /* 0x000fe200078efcff */
[----:B------:R-:W-:Y:S01]  /*0e40*/  @!P3 IMAD.MOV R33, RZ, RZ, -R33 ;  /* 0x000000ffff21b224 */ /* 0x000fe200078e0a21 */
[C---:B------:R-:W-:Y:S01]  /*0e50*/  ISETP.GT.U32.AND P3, PT, R2.reuse, R41, PT ;  /* 0x000000290200720c */ /* 0x040fe20003f64070 */
[C---:B------:R-:W-:Y:S01]  /*0e60*/  IMAD R43, R2.reuse, R6, R43 ;  /* 0x00000006022b7224 */ /* 0x040fe200078e022b */
[----:B------:R-:W-:Y:S01]  /*0e70*/  IABS R75, R28 ;  /* 0x0000001c004b7213 */ /* 0x000fe20000000000 */
[--C-:B------:R-:W-:Y:S01]  /*0e80*/  @!P6 IMAD.IADD R39, R39, 0x1, -R2.reuse ;  /* 0x000000012727e824 */ /* 0x100fe200078e0a02 */
[----:B------:R-:W-:Y:S01]  /*0e90*/  IABS R69, R34 ;  /* 0x0000002200457213 */ /* 0x000fe20000000000 */
[----:B------:R-:W-:Y:S01]  /*0ea0*/  @!P0 IMAD.IADD R35, R35, 0x1, -R2 ;  /* 0x0000000123238824 */ /* 0x000fe200078e0a02 */
[----:B------:R-:W-:Y:S01]  /*0eb0*/  ISETP.GT.U32.AND P6, PT, R2, R43, PT ;  /* 0x0000002b0200720c */ /* 0x000fe20003fc4070 */
[----:B------:R-:W-:Y:S01]  /*0ec0*/  IMAD.HI.U32 R6, R5, R117, RZ ;  /* 0x0000007505067227 */ /* 0x000fe200078e00ff */
[----:B------:R-:W-:-:S02]  /*0ed0*/  ISETP.GE.AND P0, PT, R11, RZ, PT ;  /* 0x000000ff0b00720c */ /* 0x000fc40003f06270 */
[----:B------:R-:W-:Y:S01]  /*0ee0*/  LOP3.LUT R11, R3, 0x28, RZ, 0xfc, !PT ;  /* 0x00000028030b7812 */ /* 0x000fe200078efcff */
[----:B------:R-:W-:Y:S01]  /*0ef0*/  IMAD.MOV R6, RZ, RZ, -R6 ;  /* 0x000000ffff067224 */ /* 0x000fe200078e0a06 */
[C---:B------:R-:W-:Y:S01]  /*0f00*/  ISETP.GT.U32.AND P2, PT, R2.reuse, R35, PT ;  /* 0x000000230200720c */ /* 0x040fe20003f44070 */
[--C-:B------:R-:W-:Y:S01]  /*0f10*/  @!P3 IMAD.IADD R41, R41, 0x1, -R2.reuse ;  /* 0x000000012929b824 */ /* 0x100fe200078e0a02 */
[----:B------:R-:W-:Y:S01]  /*0f20*/  IABS R119, R11 ;  /* 0x0000000b00777213 */ /* 0x000fe20000000000 */
[C---:B------:R-:W-:Y:S01]  /*0f30*/  IMAD R117, R2.reuse, R6, R117 ;  /* 0x0000000602757224 */ /* 0x040fe200078e0275 */
[----:B------:R-:W-:Y:S01]  /*0f40*/  IABS R73, R32 ;  /* 0x0000002000497213 */ /* 0x000fe20000000000 */
[--C-:B------:R-:W-:Y:S01]  /*0f50*/  @!P5 IMAD.IADD R37, R37, 0x1, -R2.reuse ;  /* 0x000000012525d824 */ /* 0x100fe200078e0a02 */
[C---:B------:R-:W-:Y:S01]  /*0f60*/  ISETP.GT.U32.AND P3, PT, R2.reuse, R41, PT ;  /* 0x000000290200720c */ /* 0x040fe20003f64070 */
[----:B------:R-:W-:Y:S01]  /*0f70*/  @!P6 IMAD.IADD R43, R43, 0x1, -R2 ;  /* 0x000000012b2be824 */ /* 0x000fe200078e0a02 */
[----:B------:R-:W-:Y:S01]  /*0f80*/  ISETP.GE.AND P5, PT, R13, RZ, PT ;  /* 0x000000ff0d00720c */ /* 0x000fe20003fa6270 */
[----:B------:R-:W-:Y:S01]  /*0f90*/  IMAD.HI.U32 R6, R5, R119, RZ ;  /* 0x0000007705067227 */ /* 0x000fe200078e00ff */
[----:B------:R-:W-:-:S02]  /*0fa0*/  ISETP.GT.U32.AND P1, PT, R2, R37, PT ;  /* 0x000000250200720c */ /* 0x000fc40003f24070 */
[C---:B------:R-:W-:Y:S01]  /*0fb0*/  ISETP.GT.U32.AND P6, PT, R2.reuse, R43, PT ;  /* 0x0000002b0200720c */ /* 0x040fe20003fc4070 */
[----:B------:R-:W-:Y:S01]  /*0fc0*/  IMAD.MOV R6, RZ, RZ, -R6 ;  /* 0x000000ffff067224 */ /* 0x000fe200078e0a06 */
[----:B------:R-:W-:Y:S01]  /*0fd0*/  LOP3.LUT R13, R3, 0x30, RZ, 0xfc, !PT ;  /* 0x00000030030d7812 */ /* 0x000fe200078efcff */
[--C-:B------:R-:W-:Y:S01]  /*0fe0*/  @!P2 IMAD.IADD R35, R35, 0x1, -R2.reuse ;  /* 0x000000012323a824 */ /* 0x100fe200078e0a02 */
[----:B------:R-:W-:Y:S01]  /*0ff0*/  ISETP.GE.AND P2, PT, R7, RZ, PT ;  /* 0x000000ff0700720c */ /* 0x000fe20003f46270 */
[C---:B------:R-:W-:Y:S01]  /*1000*/  IMAD R119, R2.reuse, R6, R119 ;  /* 0x0000000602777224 */ /* 0x040fe200078e0277 */
[----:B------:R-:W-:Y:S01]  /*1010*/  IABS R123, R13 ;  /* 0x0000000d007b7213 */ /* 0x000fe20000000000 */
[--C-:B------:R-:W-:Y:S01]  /*1020*/  @!P3 IMAD.IADD R41, R41, 0x1, -R2.reuse ;  /* 0x000000012929b824 */ /* 0x100fe200078e0a02 */
[----:B------:R-:W-:Y:S01]  /*1030*/  ISETP.GT.U32.AND P3, PT, R2, R117, PT ;  /* 0x000000750200720c */ /* 0x000fe20003f64070 */
[----:B------:R-:W-:Y:S01]  /*1040*/  @!P0 IMAD.MOV R35, RZ, RZ, -R35 ;  /* 0x000000ffff238224 */ /* 0x000fe200078e0a23 */
[----:B------:R-:W-:Y:S01]  /*1050*/  ISETP.GE.AND P0, PT, R10, RZ, PT ;  /* 0x000000ff0a00720c */ /* 0x000fe20003f06270 */
[----:B------:R-:W-:Y:S01]  /*1060*/  @!P4 IMAD.MOV R31, RZ, RZ, -R31 ;  /* 0x000000ffff1fc224 */ /* 0x000fe200078e0a1f */
[----:B------:R-:W-:Y:S01]  /*1070*/  LOP3.LUT R10, R3, 0x2c, RZ, 0xfc, !PT ;  /* 0x0000002c030a7812 */ /* 0x000fe200078efcff */
[----:B------:R-:W-:Y:S01]  /*1080*/  @!P6 IMAD.IADD R43, R43, 0x1, -R2 ;  /* 0x000000012b2be824 */ /* 0x000fe200078e0a02 */
[----:B------:R-:W-:Y:S01]  /*1090*/  ISETP.GT.U32.AND P6, PT, R2, R119, PT ;  /* 0x000000770200720c */ /* 0x000fe20003fc4070 */
[----:B------:R-:W-:Y:S01]  /*10a0*/  IMAD.HI.U32 R7, R5, R123, RZ ;  /* 0x0000007b05077227 */ /* 0x000fe200078e00ff */
[----:B------:R-:W-:-:S02]  /*10b0*/  IABS R121, R10 ;  /* 0x0000000a00797213 */ /* 0x000fc40000000000 */
[----:B------:R-:W-:Y:S01]  /*10c0*/  ISETP.GE.AND P4, PT, R14, RZ, PT ;  /* 0x000000ff0e00720c */ /* 0x000fe20003f86270 */
[--C-:B------:R-:W-:Y:S01]  /*10d0*/  @!P1 IMAD.IADD R37, R37, 0x1, -R2.reuse ;  /* 0x0000000125259824 */ /* 0x100fe200078e0a02 */
[----:B------:R-:W-:Y:S01]  /*10e0*/  LOP3.LUT R14, R3, 0x34, RZ, 0xfc, !PT ;  /* 0x00000034030e7812 */ /* 0x000fe200078efcff */
[----:B------:R-:W-:Y:S01]  /*10f0*/  IMAD.HI.U32 R6, R5, R121, RZ ;  /* 0x0000007905067227 */ /* 0x000fe200078e00ff */
[----:B------:R-:W-:Y:S02]  /*1100*/  ISETP.GE.AND P1, PT, R8, RZ, PT ;  /* 0x000000ff0800720c */ /* 0x000fe40003f26270 */
[----:B------:R-:W-:Y:S01]  /*1110*/  IABS R125, R14 ;  /* 0x0000000e007d7213 */ /* 0x000fe20000000000 */
[----:B------:R-:W-:Y:S01]  /*1120*/  @!P3 IMAD.IADD R117, R117, 0x1, -R2 ;  /* 0x000000017575b824 */ /* 0x000fe200078e0a02 */
[----:B------:R-:W-:Y:S01]  /*1130*/  ISETP.GE.AND P3, PT, R11, RZ, PT ;  /* 0x000000ff0b00720c */ /* 0x000fe20003f66270 */
[----:B------:R-:W-:Y:S02]  /*1140*/  IMAD.MOV R6, RZ, RZ, -R6 ;  /* 0x000000ffff067224 */ /* 0x000fe400078e0a06 */
[----:B------:R-:W-:Y:S01]  /*1150*/  @!P6 IMAD.IADD R119, R119, 0x1, -R2 ;  /* 0x000000017777e824 */ /* 0x000fe200078e0a02 */
[----:B------:R-:W-:Y:S01]  /*1160*/  ISETP.GT.U32.AND P6, PT, R2, R117, PT ;  /* 0x000000750200720c */ /* 0x000fe20003fc4070 */
[----:B------:R-:W-:-:S04]  /*1170*/  IMAD.HI.U32 R8, R5, R125, RZ ;  /* 0x0000007d05087227 */ /* 0x000fc800078e00ff */
[----:B------:R-:W-:Y:S02]  /*1180*/  IMAD.MOV R7, RZ, RZ, -R7 ;  /* 0x000000ffff077224 */ /* 0x000fe400078e0a07 */
[C---:B------:R-:W-:Y:S01]  /*1190*/  IMAD R121, R2.reuse, R6, R121 ;  /* 0x0000000602797224 */ /* 0x040fe200078e0279 */
[----:B------:R-:W-:Y:S01]  /*11a0*/  IABS R6, R15 ;  /* 0x0000000f00067213 */ /* 0x000fe20000000000 */
[----:B------:R-:W-:Y:S02]  /*11b0*/  IMAD.MOV R8, RZ, RZ, -R8 ;  /* 0x000000ffff087224 */ /* 0x000fe400078e0a08 */
[C---:B------:R-:W-:Y:S02]  /*11c0*/  IMAD R123, R2.reuse, R7, R123 ;  /* 0x00000007027b7224 */ /* 0x040fe400078e027b */
[----:B------:R-:W-:Y:S01]  /*11d0*/  @!P5 IMAD.MOV R37, RZ, RZ, -R37 ;  /* 0x000000ffff25d224 */ /* 0x000fe200078e0a25 */
[C---:B------:R-:W-:Y:S01]  /*11e0*/  ISETP.GT.U32.AND P5, PT, R2.reuse, R121, PT ;  /* 0x000000790200720c */ /* 0x040fe20003fa4070 */
[----:B------:R-:W-:-:S02]  /*11f0*/  IMAD R125, R2, R8, R125 ;  /* 0x00000008027d7224 */ /* 0x000fc400078e027d */
[----:B------:R-:W-:Y:S01]  /*1200*/  @!P2 IMAD.MOV R41, RZ, RZ, -R41 ;  /* 0x000000ffff29a224 */ /* 0x000fe200078e0a29 */
[C---:B------:R-:W-:Y:S01]  /*1210*/  ISETP.GT.U32.AND P2, PT, R2.reuse, R123, PT ;  /* 0x0000007b0200720c */ /* 0x040fe20003f44070 */
[----:B------:R-:W-:Y:S01]  /*1220*/  @!P6 IMAD.IADD R117, R117, 0x1, -R2 ;  /* 0x000000017575e824 */ /* 0x000fe200078e0a02 */
[----:B------:R-:W-:Y:S01]  /*1230*/  ISETP.GT.U32.AND P6, PT, R2, R125, PT ;  /* 0x0000007d0200720c */ /* 0x000fe20003fc4070 */
[----:B------:R-:W-:Y:S02]  /*1240*/  IMAD.MOV.U32 R7, RZ, RZ, R6 ;  /* 0x000000ffff077224 */ /* 0x000fe400078e0006 */
[----:B------:R-:W-:Y:S01]  /*1250*/  @!P1 IMAD.MOV R43, RZ, RZ, -R43 ;  /* 0x000000ffff2b9224 */ /* 0x000fe200078e0a2b */
[----:B------:R-:W-:Y:S01]  /*1260*/  ISETP.GE.AND P1, PT, R10, RZ, PT ;  /* 0x000000ff0a00720c */ /* 0x000fe20003f26270 */
[----:B------:R-:W-:Y:S01]  /*1270*/  IMAD.HI.U32 R6, R5, R7, RZ ;  /* 0x0000000705067227 */ /* 0x000fe200078e00ff */
[----:B------:R-:W-:-:S03]  /*1280*/  LOP3.LUT R10, R3, 0x3c, RZ, 0xfc, !PT ;  /* 0x0000003c030a7812 */ /* 0x000fc600078efcff */
[--C-:B------:R-:W-:Y:S01]  /*1290*/  @!P5 IMAD.IADD R121, R121, 0x1, -R2.reuse ;  /* 0x000000017979d824 */ /* 0x100fe200078e0a02 */
[----:B------:R-:W-:Y:S01]  /*12a0*/  IABS R40, R10 ;  /* 0x0000000a00287213 */ /* 0x000fe20000000000 */
[----:B------:R-:W-:Y:S01]  /*12b0*/  @!P2 IMAD.IADD R123, R123, 0x1, -R2 ;  /* 0x000000017b7ba824 */ /* 0x000fe200078e0a02 */
[----:B------:R-:W-:Y:S01]  /*12c0*/  ISETP.GE.AND P5, PT, R14, RZ, PT ;  /* 0x000000ff0e00720c */ /* 0x000fe20003fa6270 */
[----:B------:R-:W-:Y:S01]  /*12d0*/  IMAD.MOV R6, RZ, RZ, -R6 ;  /* 0x000000ffff067224 */ /* 0x000fe200078e0a06 */
[C---:B------:R-:W-:Y:S01]  /*12e0*/  ISETP.GT.U32.AND P2, PT, R2.reuse, R121, PT ;  /* 0x000000790200720c */ /* 0x040fe20003f44070 */
[----:B------:R-:W-:Y:S01]  /*12f0*/  @!P6 IMAD.IADD R125, R125, 0x1, -R2 ;  /* 0x000000017d7de824 */ /* 0x000fe200078e0a02 */
[C---:B------:R-:W-:Y:S01]  /*1300*/  ISETP.GT.U32.AND P6, PT, R2.reuse, R123, PT ;  /* 0x0000007b0200720c */ /* 0x040fe20003fc4070 */
[----:B------:R-:W-:Y:S01]  /*1310*/  IMAD R6, R2, R6, R7 ;  /* 0x0000000602067224 */ /* 0x000fe200078e0207 */
[----:B------:R-:W-:Y:S01]  /*1320*/  LOP3.LUT R14, R3, 0x40, RZ, 0xfc, !PT ;  /* 0x00000040030e7812 */ /* 0x000fe200078efcff */
[----:B------:R-:W-:-:S03]  /*1330*/  IMAD.HI.U32 R7, R5, R40, RZ ;  /* 0x0000002805077227 */ /* 0x000fc600078e00ff */
[----:B------:R-:W-:Y:S01]  /*1340*/  IABS R8, R14 ;  /* 0x0000000e00087213 */ /* 0x000fe20000000000 */
[----:B------:R-:W-:Y:S02]  /*1350*/  IMAD.MOV R7, RZ, RZ, -R7 ;  /* 0x000000ffff077224 */ /* 0x000fe400078e0a07 */
[----:B------:R-:W-:Y:S01]  /*1360*/  @!P4 IMAD.MOV R39, RZ, RZ, -R39 ;  /* 0x000000ffff27c224 */ /* 0x000fe200078e0a27 */
[C---:B------:R-:W-:Y:S01]  /*1370*/  ISETP.GT.U32.AND P4, PT, R2.reuse, R119, PT ;  /* 0x000000770200720c */ /* 0x040fe20003f84070 */
[----:B------:R-:W-:Y:S01]  /*1380*/  @!P2 IMAD.IADD R121, R121, 0x1, -R2 ;  /* 0x000000017979a824 */ /* 0x000fe200078e0a02 */
[C---:B------:R-:W-:Y:S01]  /*1390*/  ISETP.GT.U32.AND P2, PT, R2.reuse, R6, PT ;  /* 0x000000060200720c */ /* 0x040fe20003f44070 */
[C---:B------:R-:W-:Y:S02]  /*13a0*/  IMAD R40, R2.reuse, R7, R40 ;  /* 0x0000000702287224 */ /* 0x040fe400078e0228 */
[----:B------:R-:W-:Y:S02]  /*13b0*/  @!P6 IMAD.IADD R123, R123, 0x1, -R2 ;  /* 0x000000017b7be824 */ /* 0x000fe400078e0a02 */
[----:B------:R-:W-:Y:S01]  /*13c0*/  @!P0 IMAD.MOV R117, RZ, RZ, -R117 ;  /* 0x000000ffff758224 */ /* 0x000fe200078e0a75 */
[C---:B------:R-:W-:Y:S01]  /*13d0*/  ISETP.GT.U32.AND P6, PT, R2.reuse, R40, PT ;  /* 0x000000280200720c */ /* 0x040fe20003fc4070 */
[----:B------:R-:W-:Y:S01]  /*13e0*/  IMAD.HI.U32 R7, R5, R8, RZ ;  /* 0x0000000805077227 */ /* 0x000fe200078e00ff */
[----:B------:R-:W-:-:S03]  /*13f0*/  ISETP.GT.U32.AND P0, PT, R2, R125, PT ;  /* 0x0000007d0200720c */ /* 0x000fc60003f04070 */
[--C-:B------:R-:W-:Y:S01]  /*1400*/  @!P4 IMAD.IADD R119, R119, 0x1, -R2.reuse ;  /* 0x000000017777c824 */ /* 0x100fe200078e0a02 */
[----:B------:R-:W-:Y:S01]  /*1410*/  ISETP.GE.AND P4, PT, R13, RZ, PT ;  /* 0x000000ff0d00720c */ /* 0x000fe20003f86270 */
[--C-:B------:R-:W-:Y:S01]  /*1420*/  @!P2 IMAD.IADD R6, R6, 0x1, -R2.reuse ;  /* 0x000000010606a824 */ /* 0x100fe200078e0a02 */
[----:B------:R-:W-:Y:S01]  /*1430*/  IABS R13, R17 ;  /* 0x00000011000d7213 */ /* 0x000fe20000000000 */
[----:B------:R-:W-:Y:S01]  /*1440*/  @!P3 IMAD.MOV R119, RZ, RZ, -R119 ;  /* 0x000000ffff77b224 */ /* 0x000fe200078e0a77 */
[----:B------:R-:W-:Y:S01]  /*1450*/  ISETP.GE.AND P2, PT, R10, RZ, PT ;  /* 0x000000ff0a00720c */ /* 0x000fe20003f46270 */
[----:B------:R-:W-:Y:S02]  /*1460*/  IMAD.MOV R11, RZ, RZ, -R7 ;  /* 0x000000ffff0b7224 */ /* 0x000fe400078e0a07 */
[--C-:B------:R-:W-:Y:S01]  /*1470*/  @!P6 IMAD.IADD R40, R40, 0x1, -R2.reuse ;  /* 0x000000012828e824 */ /* 0x100fe200078e0a02 */
[C---:B------:R-:W-:Y:S01]  /*1480*/  ISETP.GT.U32.AND P6, PT, R2.reuse, R6, PT ;  /* 0x000000060200720c */ /* 0x040fe20003fc4070 */
[----:B------:R-:W-:Y:S01]  /*1490*/  @!P0 IMAD.IADD R125, R125, 0x1, -R2 ;  /* 0x000000017d7d8824 */ /* 0x000fe200078e0a02 */
[----:B------:R-:W-:Y:S01]  /*14a0*/  ISETP.GE.AND P0, PT, R15, RZ, PT ;  /* 0x000000ff0f00720c */ /* 0x000fe20003f06270 */
[----:B------:R-:W-:Y:S01]  /*14b0*/  IMAD.HI.U32 R10, R5, R13, RZ ;  /* 0x0000000d050a7227 */ /* 0x000fe200078e00ff */
[----:B------:R-:W-:-:S02]  /*14c0*/  ISETP.GT.U32.AND P3, PT, R2, R40, PT ;  /* 0x000000280200720c */ /* 0x000fc40003f64070 */
[----:B------:R-:W-:Y:S01]  /*14d0*/  LOP3.LUT R15, R3, 0x64, RZ, 0xfc, !PT ;  /* 0x00000064030f7812 */ /* 0x000fe200078efcff */
[----:B------:R-:W-:Y:S02]  /*14e0*/  IMAD.MOV R10, RZ, RZ, -R10 ;  /* 0x000000ffff0a7224 */ /* 0x000fe400078e0a0a */
[----:B------:R-:W-:Y:S01]  /*14f0*/  IMAD.HI.U32 R7, R5, R42, RZ ;  /* 0x0000002a05077227 */ /* 0x000fe200078e00ff */
[----:B------:R-:W-:-:S03]  /*1500*/  IABS R109, R15 ;  /* 0x0000000f006d7213 */ /* 0x000fc60000000000 */
[----:B------:R-:W-:Y:S01]  /*1510*/  @!P6 IMAD.IADD R6, R6, 0x1, -R2 ;  /* 0x000000010606e824 */ /* 0x000fe200078e0a02 */
[----:B------:R-:W-:Y:S01]  /*1520*/  ISETP.GE.AND P6, PT, R17, RZ, PT ;  /* 0x000000ff1100720c */ /* 0x000fe20003fc6270 */
[C---:B------:R-:W-:Y:S01]  /*1530*/  IMAD R10, R2.reuse, R10, R13 ;  /* 0x0000000a020a7224 */ /* 0x040fe200078e020d */
[C---:B------:R-:W-:Y:S01]  /*1540*/  LOP3.LUT R13, R3.reuse, 0x50, RZ, 0xfc, !PT ;  /* 0x00000050030d7812 */ /* 0x040fe200078efcff */
[----:B------:R-:W-:Y:S01]  /*1550*/  @!P0 IMAD.MOV R6, RZ, RZ, -R6 ;  /* 0x000000ffff068224 */ /* 0x000fe200078e0a06 */
[C---:B------:R-:W-:Y:S01]  /*1560*/  LOP3.LUT R17, R3.reuse, 0x70, RZ, 0xfc, !PT ;  /* 0x0000007003117812 */ /* 0x040fe200078efcff */
[C---:B------:R-:W-:Y:S01]  /*1570*/  IMAD R8, R2.reuse, R11, R8 ;  /* 0x0000000b02087224 */ /* 0x040fe200078e0208 */
[----:B------:R-:W-:Y:S01]  /*1580*/  ISETP.GT.U32.AND P0, PT, R2, R10, PT ;  /* 0x0000000a0200720c */ /* 0x000fe20003f04070 */
[----:B------:R-:W-:Y:S01]  /*1590*/  IMAD.MOV R7, RZ, RZ, -R7 ;  /* 0x000000ffff077224 */ /* 0x000fe200078e0a07 */
[----:B------:R-:W-:Y:S01]  /*15a0*/  LOP3.LUT R11, R3, 0x4c, RZ, 0xfc, !PT ;  /* 0x0000004c030b7812 */ /* 0x000fe200078efcff */
[----:B------:R-:W-:Y:S01]  /*15b0*/  @!P3 IMAD.IADD R40, R40, 0x1, -R2 ;  /* 0x000000012828b824 */ /* 0x000fe200078e0a02 */
[----:B------:R-:W-:Y:S01]  /*15c0*/  IABS R45, R13 ;  /* 0x0000000d002d7213 */ /* 0x000fe20000000000 */
[C---:B------:R-:W-:Y:S01]  /*15d0*/  IMAD R42, R2.reuse, R7, R42 ;  /* 0x00000007022a7224 */ /* 0x040fe200078e022a */
[----:B------:R-:W-:Y:S01]  /*15e0*/  IABS R115, R11 ;  /* 0x0000000b00737213 */ /* 0x000fe20000000000 */
[----:B------:R-:W-:Y:S01]  /*15f0*/  @!P1 IMAD.MOV R121, RZ, RZ, -R121 ;  /* 0x000000ffff799224 */ /* 0x000fe200078e0a79 */
[C---:B------:R-:W-:Y:S01]  /*1600*/  ISETP.GT.U32.AND P1, PT, R2.reuse, R8, PT ;  /* 0x000000080200720c */ /* 0x040fe20003f24070 */
[----:B------:R-:W-:Y:S01]  /*1610*/  @!P2 IMAD.MOV R40, RZ, RZ, -R40 ;  /* 0x000000ffff28a224 */ /* 0x000fe200078e0a28 */
[----:B------:R-:W-:Y:S01]  /*1620*/  ISETP.GT.U32.AND P3, PT, R2, R42, PT ;  /* 0x0000002a0200720c */ /* 0x000fe20003f64070 */
[----:B------:R-:W-:Y:S01]  /*1630*/  IMAD.HI.U32 R7, R5, R115, RZ ;  /* 0x0000007305077227 */ /* 0x000fe200078e00ff */
[----:B------:R-:W-:-:S02]  /*1640*/  ISETP.GE.AND P2, PT, R11, RZ, PT ;  /* 0x000000ff0b00720c */ /* 0x000fc40003f46270 */
[----:B------:R-:W-:Y:S01]  /*1650*/  IABS R53, R17 ;  /* 0x0000001100357213 */ /* 0x000fe20000000000 */
[----:B------:R-:W-:Y:S02]  /*1660*/  @!P0 IMAD.IADD R10, R10, 0x1, -R2 ;  /* 0x000000010a0a8824 */ /* 0x000fe400078e0a02 */
[----:B------:R-:W-:Y:S02]  /*1670*/  IMAD.MOV R11, RZ, RZ, -R7 ;  /* 0x000000ffff0b7224 */ /* 0x000fe400078e0a07 */
[----:B------:R-:W-:Y:S01]  /*1680*/  IMAD.HI.U32 R7, R5, R45, RZ ;  /* 0x0000002d05077227 */ /* 0x000fe200078e00ff */
[----:B------:R-:W-:-:S03]  /*1690*/  ISETP.GT.U32.AND P0, PT, R2, R10, PT ;  /* 0x0000000a0200720c */ /* 0x000fc60003f04070 */
[----:B------:R-:W-:Y:S02]  /*16a0*/  IMAD.MOV R7, RZ, RZ, -R7 ;  /* 0x000000ffff077224 */ /* 0x000fe400078e0a07 */
[--C-:B------:R-:W-:Y:S02]  /*16b0*/  @!P3 IMAD.IADD R42, R42, 0x1, -R2.reuse ;  /* 0x000000012a2ab824 */ /* 0x100fe400078e0a02 */
[----:B------:R-:W-:Y:S01]  /*16c0*/  IMAD R45, R2, R7, R45 ;  /* 0x00000007022d7224 */ /* 0x000fe200078e022d */
[C---:B------:R-:W-:Y:S01]  /*16d0*/  LOP3.LUT R7, R3.reuse, 0x58, RZ, 0xfc, !PT ;  /* 0x0000005803077812 */ /* 0x040fe200078efcff */
[----:B------:R-:W-:Y:S01]  /*16e0*/  @!P4 IMAD.MOV R123, RZ, RZ, -R123 ;  /* 0x000000ffff7bc224 */ /* 0x000fe200078e0a7b */
[----:B------:R-:W-:Y:S01]  /*16f0*/  ISETP.GE.AND P4, PT, R14, RZ, PT ;  /* 0x000000ff0e00720c */ /* 0x000fe20003f86270 */
[--C-:B------:R-:W-:Y:S01]  /*1700*/  @!P1 IMAD.IADD R8, R8, 0x1, -R2.reuse ;  /* 0x0000000108089824 */ /* 0x100fe200078e0a02 */
[----:B------:R-:W-:Y:S01]  /*1710*/  LOP3.LUT R14, R3, 0x54, RZ, 0xfc, !PT ;  /* 0x00000054030e7812 */ /* 0x000fe200078efcff */
[----:B------:R-:W-:Y:S01]  /*1720*/  @!P0 IMAD.IADD R10, R10, 0x1, -R2 ;  /* 0x000000010a0a8824 */ /* 0x000fe200078e0a02 */
[C---:B------:R-:W-:Y:S01]  /*1730*/  ISETP.GT.U32.AND P3, PT, R2.reuse, R42, PT ;  /* 0x0000002a0200720c */ /* 0x040fe20003f64070 */
[----:B------:R-:W-:Y:S01]  /*1740*/  @!P5 IMAD.MOV R125, RZ, RZ, -R125 ;  /* 0x000000ffff7dd224 */ /* 0x000fe200078e0a7d */
[C---:B------:R-:W-:Y:S01]  /*1750*/  ISETP.GT.U32.AND P0, PT, R2.reuse, R45, PT ;  /* 0x0000002d0200720c */ /* 0x040fe20003f04070 */
[C---:B------:R-:W-:Y:S01]  /*1760*/  IMAD R115, R2.reuse, R11, R115 ;  /* 0x0000000b02737224 */ /* 0x040fe200078e0273 */
[----:B------:R-:W-:Y:S01]  /*1770*/  ISETP.GT.U32.AND P1, PT, R2, R8, PT ;  /* 0x000000080200720c */ /* 0x000fe20003f24070 */
[----:B------:R-:W-:Y:S01]  /*1780*/  @!P6 IMAD.MOV R10, RZ, RZ, -R10 ;  /* 0x000000ffff0ae224 */ /* 0x000fe200078e0a0a */
[----:B------:R-:W-:Y:S01]  /*1790*/  IABS R113, R14 ;  /* 0x0000000e00717213 */ /* 0x000fe20000000000 */
[----:B------:R-:W-:Y:S01]  /*17a0*/  IMAD R98, R12, 0x40, R9 ;  /* 0x000000400c627824 */ /* 0x000fe200078e0209 */
[----:B------:R-:W-:-:S02]  /*17b0*/  ISETP.GE.AND P5, PT, R16, RZ, PT ;  /* 0x000000ff1000720c */ /* 0x000fc40003fa6270 */
[----:B------:R-:W-:Y:S01]  /*17c0*/  IABS R47, R7 ;  /* 0x00000007002f7213 */ /* 0x000fe20000000000 */
[----:B------:R-:W-:Y:S01]  /*17d0*/  IMAD.HI.U32 R11, R5, R113, RZ ;  /* 0x00000071050b7227 */ /* 0x000fe200078e00ff */
[----:B------:R-:W-:Y:S01]  /*17e0*/  LOP3.LUT R16, R3, 0x6c, RZ, 0xfc, !PT ;  /* 0x0000006c03107812 */ /* 0x000fe200078efcff */
[----:B------:R-:W-:Y:S01]  /*17f0*/  STL [R1+0x228], R98 ;  /* 0x0002286201007387 */ /* 0x000fe20000100800 */
[----:B------:R-:W-:Y:S01]  /*1800*/  IABS R61, R98 ;  /* 0x00000062003d7213 */ /* 0x000fe20000000000 */
[----:B------:R-:W-:Y:S01]  /*1810*/  IMAD.MOV R11, RZ, RZ, -R11 ;  /* 0x000000ffff0b7224 */ /* 0x000fe200078e0a0b */
[----:B------:R-:W-:Y:S01]  /*1820*/  IABS R107, R16 ;  /* 0x00000010006b7213 */ /* 0x000fe20000000000 */
[--C-:B------:R-:W-:Y:S01]  /*1830*/  @!P3 IMAD.IADD R42, R42, 0x1, -R2.reuse ;  /* 0x000000012a2ab824 */ /* 0x100fe200078e0a02 */
[----:B------:R-:W-:Y:S01]  /*1840*/  ISETP.GE.AND P3, PT, R14, RZ, PT ;  /* 0x000000ff0e00720c */ /* 0x000fe20003f66270 */
[--C-:B------:R-:W-:Y:S01]  /*1850*/  @!P0 IMAD.IADD R45, R45, 0x1, -R2.reuse ;  /* 0x000000012d2d8824 */ /* 0x100fe200078e0a02 */
[----:B------:R-:W-:Y:S01]  /*1860*/  LOP3.LUT R14, R3, 0x60, RZ, 0xfc, !PT ;  /* 0x00000060030e7812 */ /* 0x000fe200078efcff */
[----:B------:R-:W-:Y:S01]  /*1870*/  @!P1 IMAD.IADD R8, R8, 0x1, -R2 ;  /* 0x0000000108089824 */ /* 0x000fe200078e0a02 */
[----:B------:R-:W-:Y:S01]  /*1880*/  ISETP.GE.AND P1, PT, R13, RZ, PT ;  /* 0x000000ff0d00720c */ /* 0x000fe20003f26270 */
[C---:B------:R-:W-:Y:S01]  /*1890*/  IMAD R113, R2.reuse, R11, R113 ;  /* 0x0000000b02717224 */ /* 0x040fe200078e0271 */
[C---:B------:R-:W-:Y:S01]  /*18a0*/  ISETP.GT.U32.AND P0, PT, R2.reuse, R45, PT ;  /* 0x0000002d0200720c */ /* 0x040fe20003f04070 */
[----:B------:R-:W-:Y:S01]  /*18b0*/  @!P5 IMAD.MOV R42, RZ, RZ, -R42 ;  /* 0x000000ffff2ad224 */ /* 0x000fe200078e0a2a */
[----:B------:R-:W-:Y:S01]  /*18c0*/  ISETP.GE.AND P5, PT, R7, RZ, PT ;  /* 0x000000ff0700720c */ /* 0x000fe20003fa6270 */
[----:B------:R-:W-:Y:S01]  /*18d0*/  @!P4 IMAD.MOV R8, RZ, RZ, -R8 ;  /* 0x000000ffff08c224 */ /* 0x000fe200078e0a08 */
[C---:B------:R-:W-:Y:S01]  /*18e0*/  ISETP.GT.U32.AND P4, PT, R2.reuse, R115, PT ;  /* 0x000000730200720c */ /* 0x040fe20003f84070 */
[----:B------:R-:W-:Y:S01]  /*18f0*/  IMAD.HI.U32 R7, R5, R47, RZ ;  /* 0x0000002f05077227 */ /* 0x000fe200078e00ff */
[----:B------:R-:W-:-:S02]  /*1900*/  ISETP.GT.U32.AND P6, PT, R2, R113, PT ;  /* 0x000000710200720c */ /* 0x000fc40003fc4070 */
[----:B------:R-:W-:Y:S01]  /*1910*/  LOP3.LUT R13, R3, 0x5c, RZ, 0xfc, !PT ;  /* 0x0000005c030d7812 */ /* 0x000fe200078efcff */
[----:B------:R-:W-:Y:S01]  /*1920*/  IMAD.MOV R7, RZ, RZ, -R7 ;  /* 0x000000ffff077224 */ /* 0x000fe200078e0a07 */
[----:B------:R-:W-:Y:S01]  /*1930*/  IABS R49, R14 ;  /* 0x0000000e00317213 */ /* 0x000fe20000000000 */
[----:B------:R-:W-:Y:S01]  /*1940*/  IMAD.HI.U32 R4, R4, R61, RZ ;  /* 0x0000003d04047227 */ /* 0x000fe200078e00ff */
[----:B------:R-:W-:-:S03]  /*1950*/  IABS R111, R13 ;  /* 0x0000000d006f7213 */ /* 0x000fc60000000000 */
[C---:B------:R-:W-:Y:S02]  /*1960*/  IMAD R47, R2.reuse, R7, R47 ;  /* 0x00000007022f7224 */ /* 0x040fe400078e022f */
[--C-:B------:R-:W-:Y:S02]  /*1970*/  @!P0 IMAD.IADD R45, R45, 0x1, -R2.reuse ;  /* 0x000000012d2d8824 */ /* 0x100fe400078e0a02 */
[--C-:B------:R-:W-:Y:S01]  /*1980*/  @!P4 IMAD.IADD R115, R115, 0x1, -R2.reuse ;  /* 0x000000017373c824 */ /* 0x100fe200078e0a02 */
[C---:B------:R-:W-:Y:S01]  /*1990*/  ISETP.GT.U32.AND P0, PT, R2.reuse, R47, PT ;  /* 0x0000002f0200720c */ /* 0x040fe20003f04070 */
[----:B------:R-:W-:Y:S02]  /*19a0*/  @!P6 IMAD.IADD R113, R113, 0x1, -R2 ;  /* 0x000000017171e824 */ /* 0x000fe400078e0a02 */
[C---:B------:R-:W-:Y:S01]  /*19b0*/  IMAD.HI.U32 R7, R5.reuse, R49, RZ ;  /* 0x0000003105077227 */ /* 0x040fe200078e00ff */
[C---:B------:R-:W-:Y:S02]  /*19c0*/  ISETP.GT.U32.AND P4, PT, R2.reuse, R115, PT ;  /* 0x000000730200720c */ /* 0x040fe40003f84070 */
[----:B------:R-:W-:Y:S01]  /*19d0*/  ISETP.GT.U32.AND P6, PT, R2, R113, PT ;  /* 0x000000710200720c */ /* 0x000fe20003fc4070 */
[----:B------:R-:W-:-:S04]  /*19e0*/  IMAD.HI.U32 R11, R5, R111, RZ ;  /* 0x0000006f050b7227 */ /* 0x000fc800078e00ff */
[----:B------:R-:W-:Y:S02]  /*19f0*/  IMAD.MOV R7, RZ, RZ, -R7 ;  /* 0x000000ffff077224 */ /* 0x000fe400078e0a07 */
[--C-:B------:R-:W-:Y:S02]  /*1a00*/  @!P0 IMAD.IADD R47, R47, 0x1, -R2.reuse ;  /* 0x000000012f2f8824 */ /* 0x100fe400078e0a02 */
[----:B------:R-:W-:Y:S02]  /*1a10*/  IMAD.MOV R11, RZ, RZ, -R11 ;  /* 0x000000ffff0b7224 */ /* 0x000fe400078e0a0b */
[C---:B------:R-:W-:Y:S01]  /*1a20*/  IMAD R49, R2.reuse, R7, R49 ;  /* 0x0000000702317224 */ /* 0x040fe200078e0231 */
[C---:B------:R-:W-:Y:S01]  /*1a30*/  ISETP.GT.U32.AND P0, PT, R2.reuse, R47, PT ;  /* 0x0000002f0200720c */ /* 0x040fe20003f04070 */
[----:B------:R-:W-:Y:S02]  /*1a40*/  IMAD R111, R2, R11, R111 ;  /* 0x0000000b026f7224 */ /* 0x000fe400078e026f */
[----:B------:R-:W-:Y:S01]  /*1a50*/  @!P4 IMAD.IADD R115, R115, 0x1, -R2 ;  /* 0x000000017373c824 */ /* 0x000fe200078e0a02 */
[----:B------:R-:W-:Y:S01]  /*1a60*/  ISETP.GE.AND P4, PT, R13, RZ, PT ;  /* 0x000000ff0d00720c */ /* 0x000fe20003f86270 */
[----:B------:R-:W-:-:S04]  /*1a70*/  IMAD.HI.U32 R11, R5, R109, RZ ;  /* 0x0000006d050b7227 */ /* 0x000fc800078e00ff */
[--C-:B------:R-:W-:Y:S01]  /*1a80*/  @!P6 IMAD.IADD R113, R113, 0x1, -R2.reuse ;  /* 0x000000017171e824 */ /* 0x100fe200078e0a02 */
[C---:B------:R-:W-:Y:S01]  /*1a90*/  ISETP.GT.U32.AND P6, PT, R2.reuse, R49, PT ;  /* 0x000000310200720c */ /* 0x040fe20003fc4070 */
[----:B------:R-:W-:Y:S02]  /*1aa0*/  IMAD.MOV R11, RZ, RZ, -R11 ;  /* 0x000000ffff0b7224 */ /* 0x000fe400078e0a0b */
[----:B------:R-:W-:Y:S01]  /*1ab0*/  @!P2 IMAD.MOV R115, RZ, RZ, -R115 ;  /* 0x000000ffff73a224 */ /* 0x000fe200078e0a73 */
[----:B------:R-:W-:Y:S01]  /*1ac0*/  ISETP.GT.U32.AND P2, PT, R2, R111, PT ;  /* 0x0000006f0200720c */ /* 0x000fe20003f44070 */
[----:B------:R-:W-:Y:S01]  /*1ad0*/  @!P1 IMAD.MOV R45, RZ, RZ, -R45 ;  /* 0x000000ffff2d9224 */ /* 0x000fe200078e0a2d */
[----:B------:R-:W-:Y:S01]  /*1ae0*/  ISETP.GE.AND P1, PT, R14, RZ, PT ;  /* 0x000000ff0e00720c */ /* 0x000fe20003f26270 */
[----:B------:R-:W-:Y:S01]  /*1af0*/  IMAD R109, R2, R11, R109 ;  /* 0x0000000b026d7224 */ /* 0x000fe200078e026d */
[----:B------:R-:W-:Y:S01]  /*1b00*/  LOP3.LUT R14, R3, 0x68, RZ, 0xfc, !PT ;  /* 0x00000068030e7812 */ /* 0x000fe200078efcff */
[----:B------:R-:W-:-:S02]  /*1b10*/  @!P0 IMAD.IADD R47, R47, 0x1, -R2 ;  /* 0x000000012f2f8824 */ /* 0x000fc400078e0a02 */
[----:B------:R-:W-:Y:S01]  /*1b20*/  @!P3 IMAD.MOV R113, RZ, RZ, -R113 ;  /* 0x000000ffff71b224 */ /* 0x000fe200078e0a71 */
[----:B------:R-:W-:Y:S01]  /*1b30*/  ISETP.GT.U32.AND P0, PT, R2, R109, PT ;  /* 0x0000006d0200720c */ /* 0x000fe20003f04070 */
[----:B------:R-:W-:Y:S01]  /*1b40*/  @!P6 IMAD.IADD R49, R49, 0x1, -R2 ;  /* 0x000000013131e824 */ /* 0x000fe200078e0a02 */
[----:B------:R-:W-:Y:S01]  /*1b50*/  IABS R51, R14 ;  /* 0x0000000e00337213 */ /* 0x000fe20000000000 */
[----:B------:R-:W-:-:S03]  /*1b60*/  IMAD.HI.U32 R13, R5, R105, RZ ;  /* 0x00000069050d7227 */ /* 0x000fc600078e00ff */
[----:B------:R-:W-:Y:S01]  /*1b70*/  ISETP.GT.U32.AND P6, PT, R2, R49, PT ;  /* 0x000000310200720c */ /* 0x000fe20003fc4070 */
[----:B------:R-:W-:Y:S02]  /*1b80*/  @!P2 IMAD.IADD R111, R111, 0x1, -R2 ;  /* 0x000000016f6fa824 */ /* 0x000fe400078e0a02 */
[----:B------:R-:W-:-:S03]  /*1b90*/  IMAD.HI.U32 R7, R5, R51, RZ ;  /* 0x0000003305077227 */ /* 0x000fc600078e00ff */
[----:B------:R-:W-:Y:S01]  /*1ba0*/  ISETP.GT.U32.AND P2, PT, R2, R111, PT ;  /* 0x0000006f0200720c */ /* 0x000fe20003f44070 */
[----:B------:R-:W-:Y:S02]  /*1bb0*/  IMAD.MOV R11, RZ, RZ, -R7 ;  /* 0x000000ffff0b7224 */ /* 0x000fe400078e0a07 */
[--C-:B------:R-:W-:Y:S01]  /*1bc0*/  @!P0 IMAD.IADD R109, R109, 0x1, -R2.reuse ;  /* 0x000000016d6d8824 */ /* 0x100fe200078e0a02 */
[----:B------:R-:W-:Y:S01]  /*1bd0*/  ISETP.GE.AND P0, PT, R14, RZ, PT ;  /* 0x000000ff0e00720c */ /* 0x000fe20003f06270 */
[C---:B------:R-:W-:Y:S01]  /*1be0*/  IMAD R51, R2.reuse, R11, R51 ;  /* 0x0000000b02337224 */ /* 0x040fe200078e0233 */
[----:B------:R-:W-:Y:S01]  /*1bf0*/  LOP3.LUT R14, R3, 0x78, RZ, 0xfc, !PT ;  /* 0x00000078030e7812 */ /* 0x000fe200078efcff */
[----:B------:R-:W-:Y:S01]  /*1c00*/  IMAD.HI.U32 R11, R5, R53, RZ ;  /* 0x00000035050b7227 */ /* 0x000fe200078e00ff */
[C---:B------:R-:W-:Y:S02]  /*1c10*/  ISETP.GT.U32.AND P3, PT, R2.reuse, R109, PT ;  /* 0x0000006d0200720c */ /* 0x040fe40003f64070 */
[----:B------:R-:W-:Y:S01]  /*1c20*/  IABS R55, R14 ;  /* 0x0000000e00377213 */ /* 0x000fe20000000000 */
[----:B------:R-:W-:Y:S01]  /*1c30*/  @!P6 IMAD.IADD R49, R49, 0x1, -R2 ;  /* 0x000000013131e824 */ /* 0x000fe200078e0a02 */
[----:B------:R-:W-:Y:S01]  /*1c40*/  ISETP.GT.U32.AND P6, PT, R2, R51, PT ;  /* 0x000000330200720c */ /* 0x000fe20003fc4070 */
[----:B------:R-:W-:-:S02]  /*1c50*/  IMAD.MOV R11, RZ, RZ, -R11 ;  /* 0x000000ffff0b7224 */ /* 0x000fc400078e0a0b */
[----:B------:R-:W-:Y:S01]  /*1c60*/  @!P2 IMAD.IADD R111, R111, 0x1, -R2 ;  /* 0x000000016f6fa824 */ /* 0x000fe200078e0a02 */
[----:B------:R-:W-:Y:S01]  /*1c70*/  ISETP.GE.AND P2, PT, R15, RZ, PT ;  /* 0x000000ff0f00720c */ /* 0x000fe20003f46270 */
[----:B------:R-:W-:Y:S01]  /*1c80*/  IMAD.MOV R13, RZ, RZ, -R13 ;  /* 0x000000ffff0d7224 */ /* 0x000fe200078e0a0d */
[C---:B------:R-:W-:Y:S01]  /*1c90*/  LOP3.LUT R15, R3.reuse, 0x84, RZ, 0xfc, !PT ;  /* 0x00000084030f7812 */ /* 0x040fe200078efcff */
[C---:B------:R-:W-:Y:S01]  /*1ca0*/  IMAD R53, R2.reuse, R11, R53 ;  /* 0x0000000b02357224 */ /* 0x040fe200078e0235 */
[C---:B------:R-:W-:Y:S01]  /*1cb0*/  LOP3.LUT R11, R3.reuse, 0x7c, RZ, 0xfc, !PT ;  /* 0x0000007c030b7812 */ /* 0x040fe200078efcff */
[C---:B------:R-:W-:Y:S01]  /*1cc0*/  IMAD R105, R2.reuse, R13, R105 ;  /* 0x0000000d02697224 */ /* 0x040fe200078e0269 */
[----:B------:R-:W-:Y:S01]  /*1cd0*/  LOP3.LUT R13, R3, 0x80, RZ, 0xfc, !PT ;  /* 0x00000080030d7812 */ /* 0x000fe200078efcff */
[----:B------:R-:W-:Y:S01]  /*1ce0*/  @!P4 IMAD.MOV R111, RZ, RZ, -R111 ;  /* 0x000000ffff6fc224 */ /* 0x000fe200078e0a6f */
[----:B------:R-:W-:Y:S01]  /*1cf0*/  ISETP.GT.U32.AND P4, PT, R2, R53, PT ;  /* 0x000000350200720c */ /* 0x000fe20003f84070 */
[----:B------:R-:W-:Y:S01]  /*1d00*/  IMAD.HI.U32 R7, R5, R107, RZ ;  /* 0x0000006b05077227 */ /* 0x000fe200078e00ff */
[----:B------:R-:W-:-:S02]  /*1d10*/  IABS R103, R11 ;  /* 0x0000000b00677213 */ /* 0x000fc40000000000 */
[----:B------:R-:W-:Y:S01]  /*1d20*/  IABS R57, R13 ;  /* 0x0000000d00397213 */ /* 0x000fe20000000000 */
[--C-:B------:R-:W-:Y:S01]  /*1d30*/  @!P3 IMAD.IADD R109, R109, 0x1, -R2.reuse ;  /* 0x000000016d6db824 */ /* 0x100fe200078e0a02 */
[C---:B------:R-:W-:Y:S01]  /*1d40*/  ISETP.GT.U32.AND P3, PT, R2.reuse, R105, PT ;  /* 0x000000690200720c */ /* 0x040fe20003f64070 */
[----:B------:R-:W-:Y:S01]  /*1d50*/  IMAD.MOV R7, RZ, RZ, -R7 ;  /* 0x000000ffff077224 */ /* 0x000fe200078e0a07 */
[----:B------:R-:W-:Y:S01]  /*1d60*/  IABS R101, R15 ;  /* 0x0000000f00657213 */ /* 0x000fe20000000000 */
[----:B------:R-:W-:Y:S02]  /*1d70*/  @!P6 IMAD.IADD R51, R51, 0x1, -R2 ;  /* 0x000000013333e824 */ /* 0x000fe400078e0a02 */
[C---:B------:R-:W-:Y:S02]  /*1d80*/  IMAD R107, R2.reuse, R7, R107 ;  /* 0x00000007026b7224 */ /* 0x040fe400078e026b */
[----:B------:R-:W-:Y:S01]  /*1d90*/  IMAD.HI.U32 R7, R5, R55, RZ ;  /* 0x0000003705077227 */ /* 0x000fe200078e00ff */
[----:B------:R-:W-:-:S03]  /*1da0*/  ISETP.GT.U32.AND P6, PT, R2, R51, PT ;  /* 0x000000330200720c */ /* 0x000fc60003fc4070 */
[--C-:B------:R-:W-:Y:S02]  /*1db0*/  @!P4 IMAD.IADD R53, R53, 0x1, -R2.reuse ;  /* 0x000000013535c824 */ /* 0x100fe400078e0a02 */
[----:B------:R-:W-:Y:S02]  /*1dc0*/  IMAD.MOV R7, RZ, RZ, -R7 ;  /* 0x000000ffff077224 */ /* 0x000fe400078e0a07 */
[----:B------:R-:W-:Y:S01]  /*1dd0*/  @!P3 IMAD.IADD R105, R105, 0x1, -R2 ;  /* 0x000000016969b824 */ /* 0x000fe200078e0a02 */
[C---:B------:R-:W-:Y:S01]  /*1de0*/  ISETP.GT.U32.AND P3, PT, R2.reuse, R53, PT ;  /* 0x000000350200720c */ /* 0x040fe20003f64070 */
[----:B------:R-:W-:Y:S02]  /*1df0*/  IMAD R55, R2, R7, R55 ;  /* 0x0000000702377224 */ /* 0x000fe400078e0237 */
[----:B------:R-:W-:-:S04]  /*1e00*/  IMAD.HI.U32 R7, R5, R103, RZ ;  /* 0x0000006705077227 */ /* 0x000fc800078e00ff */
[----:B------:R-:W-:Y:S01]  /*1e10*/  @!P5 IMAD.MOV R47, RZ, RZ, -R47 ;  /* 0x000000ffff2fd224 */ /* 0x000fe200078e0a2f */
[C---:B------:R-:W-:Y:S01]  /*1e20*/  ISETP.GT.U32.AND P5, PT, R2.reuse, R107, PT ;  /* 0x0000006b0200720c */ /* 0x040fe20003fa4070 */
[--C-:B------:R-:W-:Y:S01]  /*1e30*/  @!P6 IMAD.IADD R51, R51, 0x1, -R2.reuse ;  /* 0x000000013333e824 */ /* 0x100fe200078e0a02 */
[----:B------:R-:W-:Y:S01]  /*1e40*/  ISETP.GE.AND P6, PT, R17, RZ, PT ;  /* 0x000000ff1100720c */ /* 0x000fe20003fc6270 */
[----:B------:R-:W-:Y:S01]  /*1e50*/  IMAD.MOV R7, RZ, RZ, -R7 ;  /* 0x000000ffff077224 */ /* 0x000fe200078e0a07 */
[----:B------:R-:W-:Y:S01]  /*1e60*/  LOP3.LUT R17, R3, 0xac, RZ, 0xfc, !PT ;  /* 0x000000ac03117812 */ /* 0x000fe200078efcff */
[----:B------:R-:W-:Y:S01]  /*1e70*/  @!P0 IMAD.MOV R51, RZ, RZ, -R51 ;  /* 0x000000ffff338224 */ /* 0x000fe200078e0a33 */
[C---:B------:R-:W-:Y:S01]  /*1e80*/  ISETP.GT.U32.AND P0, PT, R2.reuse, R55, PT ;  /* 0x000000370200720c */ /* 0x040fe20003f04070 */
[C---:B------:R-:W-:Y:S02]  /*1e90*/  IMAD R103, R2.reuse, R7, R103 ;  /* 0x0000000702677224 */ /* 0x040fe400078e0267 */
[----:B------:R-:W-:Y:S01]  /*1ea0*/  @!P2 IMAD.MOV R109, RZ, RZ, -R109 ;  /* 0x000000ffff6da224 */ /* 0x000fe200078e0a6d */
[C---:B------:R-:W-:Y:S01]  /*1eb0*/  ISETP.GT.U32.AND P2, PT, R2.reuse, R105, PT ;  /* 0x000000690200720c */ /* 0x040fe20003f44070 */
[--C-:B------:R-:W-:Y:S01]  /*1ec0*/  @!P3 IMAD.IADD R53, R53, 0x1, -R2.reuse ;  /* 0x000000013535b824 */ /* 0x100fe200078e0a02 */
[----:B------:R-:W-:Y:S01]  /*1ed0*/  ISETP.GT.U32.AND P3, PT, R2, R103, PT ;  /* 0x000000670200720c */ /* 0x000fe20003f64070 */
[----:B------:R-:W-:Y:S01]  /*1ee0*/  @!P5 IMAD.IADD R107, R107, 0x1, -R2 ;  /* 0x000000016b6bd824 */ /* 0x000fe200078e0a02 */
[----:B------:R-:W-:Y:S01]  /*1ef0*/  ISETP.GE.AND P5, PT, R18, RZ, PT ;  /* 0x000000ff1200720c */ /* 0x000fe20003fa6270 */
[----:B------:R-:W-:Y:S01]  /*1f00*/  IMAD.HI.U32 R7, R5, R57, RZ ;  /* 0x0000003905077227 */ /* 0x000fe200078e00ff */
[----:B------:R-:W-:-:S02]  /*1f10*/  LOP3.LUT R18, R3, 0xb4, RZ, 0xfc, !PT ;  /* 0x000000b403127812 */ /* 0x000fc400078efcff */
[----:B------:R-:W-:Y:S01]  /*1f20*/  ISETP.GT.U32.AND P4, PT, R2, R107, PT ;  /* 0x0000006b0200720c */ /* 0x000fe20003f84070 */
[--C-:B------:R-:W-:Y:S01]  /*1f30*/  @!P0 IMAD.IADD R55, R55, 0x1, -R2.reuse ;  /* 0x0000000137378824 */ /* 0x100fe200078e0a02 */
[----:B------:R-:W-:Y:S01]  /*1f40*/  ISETP.GE.AND P0, PT, R13, RZ, PT ;  /* 0x000000ff0d00720c */ /* 0x000fe20003f06270 */
[----:B------:R-:W-:Y:S01]  /*1f50*/  @!P1 IMAD.MOV R49, RZ, RZ, -R49 ;  /* 0x000000ffff319224 */ /* 0x000fe200078e0a31 */
[----:B------:R-:W-:Y:S01]  /*1f60*/  ISETP.GE.AND P1, PT, R16, RZ, PT ;  /* 0x000000ff1000720c */ /* 0x000fe20003f26270 */
[--C-:B------:R-:W-:Y:S01]  /*1f70*/  @!P2 IMAD.IADD R105, R105, 0x1, -R2.reuse ;  /* 0x000000016969a824 */ /* 0x100fe200078e0a02 */
[----:B------:R-:W-:Y:S01]  /*1f80*/  ISETP.GE.AND P2, PT, R11, RZ, PT ;  /* 0x000000ff0b00720c */ /* 0x000fe20003f46270 */
[----:B------:R-:W-:Y:S01]  /*1f90*/  @!P3 IMAD.IADD R103, R103, 0x1, -R2 ;  /* 0x000000016767b824 */ /* 0x000fe200078e0a02 */
[----:B------:R-:W-:Y:S01]  /*1fa0*/  ISETP.GT.U32.AND P3, PT, R2, R55, PT ;  /* 0x000000370200720c */ /* 0x000fe20003f64070 */
[----:B------:R-:W-:Y:S01]  /*1fb0*/  IMAD.MOV R11, RZ, RZ, -R7 ;  /* 0x000000ffff0b7224 */ /* 0x000fe200078e0a07 */
[----:B------:R-:W-:Y:S01]  /*1fc0*/  LOP3.LUT R13, R3, 0x90, RZ, 0xfc, !PT ;  /* 0x00000090030d7812 */ /* 0x000fe200078efcff */
[----:B------:R-:W-:Y:S01]  /*1fd0*/  IMAD.HI.U32 R7, R5, R101, RZ ;  /* 0x0000006505077227 */ /* 0x000fe200078e00ff */
[----:B------:R-:W-:-:S02]  /*1fe0*/  LOP3.LUT R16, R3, 0xa8, RZ, 0xfc, !PT ;  /* 0x000000a803107812 */ /* 0x000fc400078efcff */
[----:B------:R-:W-:Y:S01]  /*1ff0*/  IABS R97, R13 ;  /* 0x0000000d00617213 */ /* 0x000fe20000000000 */
[----:B------:R-:W-:Y:S01]  /*2000*/  IMAD R57, R2, R11, R57 ;  /* 0x0000000b02397224 */ /* 0x000fe200078e0239 */
[----:B------:R-:W-:Y:S01]  /*2010*/  LOP3.LUT R11, R3, 0x8c, RZ, 0xfc, !PT ;  /* 0x0000008c030b7812 */ /* 0x000fe200078efcff */
[----:B------:R-:W-:Y:S01]  /*2020*/  IMAD.MOV R7, RZ, RZ, -R7 ;  /* 0x000000ffff077224 */ /* 0x000fe200078e0a07 */
[----:B------:R-:W-:Y:S01]  /*2030*/  IABS R89, R16 ;  /* 0x0000001000597213 */ /* 0x000fe20000000000 */
[--C-:B------:R-:W-:Y:S01]  /*2040*/  @!P4 IMAD.IADD R107, R107, 0x1, -R2.reuse ;  /* 0x000000016b6bc824 */ /* 0x100fe200078e0a02 */
[----:B------:R-:W-:Y:S01]  /*2050*/  ISETP.GE.AND P4, PT, R14, RZ, PT ;  /* 0x000000ff0e00720c */ /* 0x000fe20003f86270 */
[C---:B------:R-:W-:Y:S01]  /*2060*/  IMAD R101, R2.reuse, R7, R101 ;  /* 0x0000000702657224 */ /* 0x040fe200078e0265 */
[----:B------:R-:W-:Y:S01]  /*2070*/  LOP3.LUT R14, R3, 0x88, RZ, 0xfc, !PT ;  /* 0x00000088030e7812 */ /* 0x000fe200078efcff */
[----:B------:R-:W-:Y:S01]  /*2080*/  @!P6 IMAD.MOV R53, RZ, RZ, -R53 ;  /* 0x000000ffff35e224 */ /* 0x000fe200078e0a35 */
[C---:B------:R-:W-:Y:S01]  /*2090*/  ISETP.GT.U32.AND P6, PT, R2.reuse, R57, PT ;  /* 0x000000390200720c */ /* 0x040fe20003fc4070 */
[----:B------:R-:W-:Y:S01]  /*20a0*/  @!P3 IMAD.IADD R55, R55, 0x1, -R2 ;  /* 0x000000013737b824 */ /* 0x000fe200078e0a02 */
[C---:B------:R-:W-:Y:S01]  /*20b0*/  ISETP.GT.U32.AND P3, PT, R2.reuse, R101, PT ;  /* 0x000000650200720c */ /* 0x040fe20003f64070 */
[----:B------:R-:W-:Y:S01]  /*20c0*/  @!P1 IMAD.MOV R107, RZ, RZ, -R107 ;  /* 0x000000ffff6b9224 */ /* 0x000fe200078e0a6b */
[----:B------:R-:W-:Y:S01]  /*20d0*/  IABS R59, R14 ;  /* 0x0000000e003b7213 */ /* 0x000fe20000000000 */
[----:B------:R-:W-:Y:S01]  /*20e0*/  @!P5 IMAD.MOV R105, RZ, RZ, -R105 ;  /* 0x000000ffff69d224 */ /* 0x000fe200078e0a69 */
[----:B------:R-:W-:Y:S01]  /*20f0*/  ISETP.GT.U32.AND P1, PT, R2, R103, PT ;  /* 0x000000670200720c */ /* 0x000fe20003f24070 */
[----:B------:R-:W-:Y:S01]  /*2100*/  IMAD.MOV R4, RZ, RZ, -R4 ;  /* 0x000000ffff047224 */ /* 0x000fe200078e0a04 */
[----:B------:R-:W-:Y:S01]  /*2110*/  IABS R99, R11 ;  /* 0x0000000b00637213 */ /* 0x000fe20000000000 */
[----:B------:R-:W-:Y:S01]  /*2120*/  IMAD.HI.U32 R7, R5, R59, RZ ;  /* 0x0000003b05077227 */ /* 0x000fe200078e00ff */
[----:B------:R-:W-:-:S02]  /*2130*/  ISETP.GE.AND P5, PT, R15, RZ, PT ;  /* 0x000000ff0f00720c */ /* 0x000fc40003fa6270 */
[----:B------:R-:W-:Y:S01]  /*2140*/  LOP3.LUT R15, R3, 0x98, RZ, 0xfc, !PT ;  /* 0x00000098030f7812 */ /* 0x000fe200078efcff */
[--C-:B------:R-:W-:Y:S01]  /*2150*/  @!P6 IMAD.IADD R57, R57, 0x1, -R2.reuse ;  /* 0x000000013939e824 */ /* 0x100fe200078e0a02 */
[----:B------:R-:W-:Y:S01]  /*2160*/  IABS R85, R18 ;  /* 0x0000001200557213 */ /* 0x000fe20000000000 */
[----:B------:R-:W-:Y:S01]  /*2170*/  IMAD.MOV R7, RZ, RZ, -R7 ;  /* 0x000000ffff077224 */ /* 0x000fe200078e0a07 */
[----:B------:R-:W-:Y:S01]  /*2180*/  IABS R95, R15 ;  /* 0x0000000f005f7213 */ /* 0x000fe20000000000 */
[----:B------:R-:W-:Y:S01]  /*2190*/  @!P3 IMAD.IADD R101, R101, 0x1, -R2 ;  /* 0x000000016565b824 */ /* 0x000fe200078e0a02 */
[C---:B------:R-:W-:Y:S01]  /*21a0*/  ISETP.GT.U32.AND P3, PT, R2.reuse, R57, PT ;  /* 0x000000390200720c */ /* 0x040fe20003f64070 */
[----:B------:R-:W-:Y:S02]  /*21b0*/  IMAD R59, R2, R7, R59 ;  /* 0x00000007023b7224 */ /* 0x000fe400078e023b */
[----:B------:R-:W-:-:S03]  /*21c0*/  IMAD.HI.U32 R7, R5, R99, RZ ;  /* 0x0000006305077227 */ /* 0x000fc600078e00ff */
[----:B------:R-:W-:Y:S01]  /*21d0*/  ISETP.GT.U32.AND P6, PT, R2, R59, PT ;  /* 0x0000003b0200720c */ /* 0x000fe20003fc4070 */
[----:B------:R-:W-:Y:S02]  /*21e0*/  IMAD.MOV R7, RZ, RZ, -R7 ;  /* 0x000000ffff077224 */ /* 0x000fe400078e0a07 */
[--C-:B------:R-:W-:Y:S01]  /*21f0*/  @!P1 IMAD.IADD R103, R103, 0x1, -R2.reuse ;  /* 0x0000000167679824 */ /* 0x100fe200078e0a02 */
[----:B------:R-:W-:Y:S01]  /*2200*/  ISETP.GE.AND P1, PT, R14, RZ, PT ;  /* 0x000000ff0e00720c */ /* 0x000fe20003f26270 */
[C---:B------:R-:W-:Y:S01]  /*2210*/  IMAD R99, R2.reuse, R7, R99 ;  /* 0x0000000702637224 */ /* 0x040fe200078e0263 */
[----:B------:R-:W-:Y:S01]  /*2220*/  LOP3.LUT R14, R3, 0x94, RZ, 0xfc, !PT ;  /* 0x00000094030e7812 */ /* 0x000fe200078efcff */
[----:B------:R-:W-:Y:S01]  /*2230*/  @!P4 IMAD.MOV R55, RZ, RZ, -R55 ;  /* 0x000000ffff37c224 */ /* 0x000fe200078e0a37 */
[C---:B------:R-:W-:Y:S01]  /*2240*/  ISETP.GT.U32.AND P4, PT, R2.reuse, R101, PT ;  /* 0x000000650200720c */ /* 0x040fe20003f84070 */
[----:B------:R-:W-:Y:S01]  /*2250*/  @!P3 IMAD.IADD R57, R57, 0x1, -R2 ;  /* 0x000000013939b824 */ /* 0x000fe200078e0a02 */
[----:B------:R-:W-:Y:S01]  /*2260*/  IABS R19, R14 ;  /* 0x0000000e00137213 */ /* 0x000fe20000000000 */
[----:B------:R-:W-:Y:S01]  /*2270*/  IMAD.HI.U32 R7, R5, R97, RZ ;  /* 0x0000006105077227 */ /* 0x000fe200078e00ff */
[----:B------:R-:W-:-:S03]  /*2280*/  ISETP.GT.U32.AND P3, PT, R2, R99, PT ;  /* 0x000000630200720c */ /* 0x000fc60003f64070 */
[----:B------:R-:W-:Y:S01]  /*2290*/  @!P2 IMAD.MOV R103, RZ, RZ, -R103 ;  /* 0x000000ffff67a224 */ /* 0x000fe200078e0a67 */
[----:B------:R-:W-:Y:S01]  /*22a0*/  ISETP.GE.AND P2, PT, R11, RZ, PT ;  /* 0x000000ff0b00720c */ /* 0x000fe20003f46270 */
[----:B------:R-:W-:Y:S02]  /*22b0*/  IMAD.MOV R11, RZ, RZ, -R7 ;  /* 0x000000ffff0b7224 */ /* 0x000fe400078e0a07 */
[----:B------:R-:W-:-:S04]  /*22c0*/  IMAD.HI.U32 R7, R5, R19, RZ ;  /* 0x0000001305077227 */ /* 0x000fc800078e00ff */
[--C-:B------:R-:W-:Y:S02]  /*22d0*/  @!P6 IMAD.IADD R59, R59, 0x1, -R2.reuse ;  /* 0x000000013b3be824 */ /* 0x100fe400078e0a02 */
[----:B------:R-:W-:Y:S02]  /*22e0*/  IMAD.MOV R7, RZ, RZ, -R7 ;  /* 0x000000ffff077224 */ /* 0x000fe400078e0a07 */
[--C-:B------:R-:W-:Y:S01]  /*22f0*/  @!P4 IMAD.IADD R101, R101, 0x1, -R2.reuse ;  /* 0x000000016565c824 */ /* 0x100fe200078e0a02 */
[C---:B------:R-:W-:Y:S01]  /*2300*/  ISETP.GT.U32.AND P6, PT, R2.reuse, R59, PT ;  /* 0x0000003b0200720c */ /* 0x040fe20003fc4070 */
[----:B------:R-:W-:Y:S01]  /*2310*/  @!P3 IMAD.IADD R99, R99, 0x1, -R2 ;  /* 0x000000016363b824 */ /* 0x000fe200078e0a02 */
[----:B------:R-:W-:Y:S01]  /*2320*/  ISETP.GE.AND P4, PT, R13, RZ, PT ;  /* 0x000000ff0d00720c */ /* 0x000fe20003f86270 */
[C---:B------:R-:W-:Y:S01]  /*2330*/  IMAD R19, R2.reuse, R7, R19 ;  /* 0x0000000702137224 */ /* 0x040fe200078e0213 */
[----:B------:R-:W-:Y:S01]  /*2340*/  LOP3.LUT R13, R3, 0x9c, RZ, 0xfc, !PT ;  /* 0x0000009c030d7812 */ /* 0x000fe200078efcff */
[----:B------:R-:W-:Y:S01]  /*2350*/  @!P5 IMAD.MOV R101, RZ, RZ, -R101 ;  /* 0x000000ffff65d224 */ /* 0x000fe200078e0a65 */
[C---:B------:R-:W-:Y:S01]  /*2360*/  ISETP.GT.U32.AND P3, PT, R2.reuse, R99, PT ;  /* 0x000000630200720c */ /* 0x040fe20003f64070 */
[C---:B------:R-:W-:Y:S01]  /*2370*/  IMAD R97, R2.reuse, R11, R97 ;  /* 0x0000000b02617224 */ /* 0x040fe200078e0261 */
[----:B------:R-:W-:Y:S01]  /*2380*/  ISETP.GT.U32.AND P5, PT, R2, R19, PT ;  /* 0x000000130200720c */ /* 0x000fe20003fa4070 */
[----:B------:R-:W-:Y:S01]  /*2390*/  IMAD.HI.U32 R7, R5, R95, RZ ;  /* 0x0000005f05077227 */ /* 0x000fe200078e00ff */
[----:B------:R-:W-:-:S03]  /*23a0*/  IABS R93, R13 ;  /* 0x0000000d005d7213 */ /* 0x000fc60000000000 */
[----:B------:R-:W-:Y:S01]  /*23b0*/  @!P6 IMAD.IADD R59, R59, 0x1, -R2 ;  /* 0x000000013b3be824 */ /* 0x000fe200078e0a02 */
[----:B------:R-:W-:Y:S01]  /*23c0*/  ISETP.GT.U32.AND P6, PT, R2, R97, PT ;  /* 0x000000610200720c */ /* 0x000fe20003fc4070 */
[----:B------:R-:W-:Y:S02]  /*23d0*/  IMAD.MOV R11, RZ, RZ, -R7 ;  /* 0x000000ffff0b7224 */ /* 0x000fe400078e0a07 */
[----:B------:R-:W-:-:S04]  /*23e0*/  IMAD.HI.U32 R7, R5, R93, RZ ;  /* 0x0000005d05077227 */ /* 0x000fc800078e00ff */
[--C-:B------:R-:W-:Y:S01]  /*23f0*/  @!P3 IMAD.IADD R99, R99, 0x1, -R2.reuse ;  /* 0x000000016363b824 */ /* 0x100fe200078e0a02 */
[----:B------:R-:W-:Y:S01]  /*2400*/  ISETP.GE.AND P3, PT, R13, RZ, PT ;  /* 0x000000ff0d00720c */ /* 0x000fe20003f66270 */
[--C-:B------:R-:W-:Y:S02]  /*2410*/  @!P5 IMAD.IADD R19, R19, 0x1, -R2.reuse ;  /* 0x000000011313d824 */ /* 0x100fe400078e0a02 */
[----:B------:R-:W-:Y:S02]  /*2420*/  @!P2 IMAD.MOV R99, RZ, RZ, -R99 ;  /* 0x000000ffff63a224 */ /* 0x000fe400078e0a63 */
[--C-:B------:R-:W-:Y:S01]  /*2430*/  @!P6 IMAD.IADD R97, R97, 0x1, -R2.reuse ;  /* 0x000000016161e824 */ /* 0x100fe200078e0a02 */
[C---:B------:R-:W-:Y:S01]  /*2440*/  ISETP.GT.U32.AND P2, PT, R2.reuse, R19, PT ;  /* 0x000000130200720c */ /* 0x040fe20003f44070 */
[C---:B------:R-:W-:Y:S01]  /*2450*/  IMAD R95, R2.reuse, R11, R95 ;  /* 0x0000000b025f7224 */ /* 0x040fe200078e025f */
[----:B------:R-:W-:Y:S01]  /*2460*/  LOP3.LUT R11, R3, 0xa0, RZ, 0xfc, !PT ;  /* 0x000000a0030b7812 */ /* 0x000fe200078efcff */
[----:B------:R-:W-:Y:S01]  /*2470*/  IMAD.MOV R7, RZ, RZ, -R7 ;  /* 0x000000ffff077224 */ /* 0x000fe200078e0a07 */
[C---:B------:R-:W-:Y:S01]  /*2480*/  ISETP.GT.U32.AND P6, PT, R2.reuse, R97, PT ;  /* 0x000000610200720c */ /* 0x040fe20003fc4070 */
[----:B------:R-:W-:Y:S01]  /*2490*/  @!P1 IMAD.MOV R59, RZ, RZ, -R59 ;  /* 0x000000ffff3b9224 */ /* 0x000fe200078e0a3b */
[----:B------:R-:W-:Y:S01]  /*24a0*/  ISETP.GE.AND P1, PT, R15, RZ, PT ;  /* 0x000000ff0f00720c */ /* 0x000fe20003f26270 */
[----:B------:R-:W-:Y:S01]  /*24b0*/  IMAD R93, R2, R7, R93 ;  /* 0x00000007025d7224 */ /* 0x000fe200078e025d */
[----:B------:R-:W-:Y:S01]  /*24c0*/  IABS R15, R11 ;  /* 0x0000000b000f7213 */ /* 0x000fe20000000000 */
[----:B------:R-:W-:Y:S01]  /*24d0*/  @!P0 IMAD.MOV R57, RZ, RZ, -R57 ;  /* 0x000000ffff398224 */ /* 0x000fe200078e0a39 */
[----:B------:R-:W-:Y:S01]  /*24e0*/  ISETP.GE.AND P0, PT, R14, RZ, PT ;  /* 0x000000ff0e00720c */ /* 0x000fe20003f06270 */
[----:B------:R-:W-:Y:S01]  /*24f0*/  IMAD R61, R0, R4, R61 ;  /* 0x00000004003d7224 */ /* 0x000fe200078e023d */
[----:B------:R-:W-:Y:S01]  /*2500*/  ISETP.GE.AND P5, PT, R11, RZ, PT ;  /* 0x000000ff0b00720c */ /* 0x000fe20003fa6270 */
[----:B------:R-:W-:Y:S01]  /*2510*/  @!P2 IMAD.IADD R19, R19, 0x1, -R2 ;  /* 0x000000011313a824 */ /* 0x000fe200078e0a02 */
[----:B------:R-:W-:Y:S01]  /*2520*/  ISETP.GT.U32.AND P2, PT, R2, R93, PT ;  /* 0x0000005d0200720c */ /* 0x000fe20003f44070 */
[----:B------:R-:W-:Y:S01]  /*2530*/  IMAD.HI.U32 R7, R5, R15, RZ ;  /* 0x0000000f05077227 */ /* 0x000fe200078e00ff */
[----:B------:R-:W-:-:S02]  /*2540*/  LOP3.LUT R11, R3, 0xa4, RZ, 0xfc, !PT ;  /* 0x000000a4030b7812 */ /* 0x000fc400078efcff */
[----:B------:R-:W-:Y:S01]  /*2550*/  IABS R14, R17 ;  /* 0x00000011000e7213 */ /* 0x000fe20000000000 */
[----:B------:R-:W-:Y:S01]  /*2560*/  IMAD.MOV R7, RZ, RZ, -R7 ;  /* 0x000000ffff077224 */ /* 0x000fe200078e0a07 */
[----:B------:R-:W-:Y:S01]  /*2570*/  IABS R91, R11 ;  /* 0x0000000b005b7213 */ /* 0x000fe20000000000 */
[--C-:B------:R-:W-:Y:S01]  /*2580*/  @!P6 IMAD.IADD R97, R97, 0x1, -R2.reuse ;  /* 0x000000016161e824 */ /* 0x100fe200078e0a02 */
[C---:B------:R-:W-:Y:S01]  /*2590*/  ISETP.GT.U32.AND P6, PT, R2.reuse, R95, PT ;  /* 0x0000005f0200720c */ /* 0x040fe20003fc4070 */
[C---:B------:R-:W-:Y:S02]  /*25a0*/  IMAD R15, R2.reuse, R7, R15 ;  /* 0x00000007020f7224 */ /* 0x040fe400078e020f */
[----:B------:R-:W-:Y:S02]  /*25b0*/  @!P0 IMAD.MOV R19, RZ, RZ, -R19 ;  /* 0x000000ffff138224 */ /* 0x000fe400078e0a13 */
[----:B------:R-:W-:Y:S01]  /*25c0*/  @!P2 IMAD.IADD R93, R93, 0x1, -R2 ;  /* 0x000000015d5da824 */ /* 0x000fe200078e0a02 */
[----:B------:R-:W-:Y:S01]  /*25d0*/  ISETP.GT.U32.AND P0, PT, R2, R15, PT ;  /* 0x0000000f0200720c */ /* 0x000fe20003f04070 */
[----:B------:R-:W-:-:S03]  /*25e0*/  IMAD.HI.U32 R7, R5, R91, RZ ;  /* 0x0000005b05077227 */ /* 0x000fc600078e00ff */
[C---:B------:R-:W-:Y:S01]  /*25f0*/  ISETP.GT.U32.AND P2, PT, R2.reuse, R93, PT ;  /* 0x0000005d0200720c */ /* 0x040fe20003f44070 */
[----:B------:R-:W-:Y:S02]  /*2600*/  IMAD.MOV R7, RZ, RZ, -R7 ;  /* 0x000000ffff077224 */ /* 0x000fe400078e0a07 */
[--C-:B------:R-:W-:Y:S02]  /*2610*/  @!P6 IMAD.IADD R95, R95, 0x1, -R2.reuse ;  /* 0x000000015f5fe824 */ /* 0x100fe400078e0a02 */
[C---:B------:R-:W-:Y:S02]  /*2620*/  IMAD R91, R2.reuse, R7, R91 ;  /* 0x00000007025b7224 */ /* 0x040fe400078e025b */
[----:B------:R-:W-:Y:S01]  /*2630*/  @!P4 IMAD.MOV R97, RZ, RZ, -R97 ;  /* 0x000000ffff61c224 */ /* 0x000fe200078e0a61 */
[----:B------:R-:W-:Y:S01]  /*2640*/  ISETP.GT.U32.AND P6, PT, R2, R95, PT ;  /* 0x0000005f0200720c */ /* 0x000fe20003fc4070 */
[----:B------:R-:W-:Y:S01]  /*2650*/  @!P0 IMAD.IADD R15, R15, 0x1, -R2 ;  /* 0x000000010f0f8824 */ /* 0x000fe200078e0a02 */
[----:B------:R-:W-:Y:S01]  /*2660*/  ISETP.GE.AND P4, PT, R11, RZ, PT ;  /* 0x000000ff0b00720c */ /* 0x000fe20003f86270 */
[----:B------:R-:W-:-:S03]  /*2670*/  IMAD.HI.U32 R11, R5, R89, RZ ;  /* 0x00000059050b7227 */ /* 0x000fc600078e00ff */
[C---:B------:R-:W-:Y:S01]  /*2680*/  ISETP.GT.U32.AND P0, PT, R2.reuse, R15, PT ;  /* 0x0000000f0200720c */ /* 0x040fe20003f04070 */
[----:B------:R-:W-:Y:S01]  /*2690*/  @!P2 IMAD.IADD R93, R93, 0x1, -R2 ;  /* 0x000000015d5da824 */ /* 0x000fe200078e0a02 */
[----:B------:R-:W-:Y:S01]  /*26a0*/  ISETP.GT.U32.AND P2, PT, R2, R91, PT ;  /* 0x0000005b0200720c */ /* 0x000fe20003f44070 */
[----:B------:R-:W-:Y:S02]  /*26b0*/  IMAD.MOV R11, RZ, RZ, -R11 ;  /* 0x000000ffff0b7224 */ /* 0x000fe400078e0a0b */
[----:B------:R-:W-:-:S04]  /*26c0*/  IMAD.HI.U32 R13, R5, R14, RZ ;  /* 0x0000000e050d7227 */ /* 0x000fc800078e00ff */
[--C-:B------:R-:W-:Y:S01]  /*26d0*/  @!P6 IMAD.IADD R95, R95, 0x1, -R2.reuse ;  /* 0x000000015f5fe824 */ /* 0x100fe200078e0a02 */
[----:B------:R-:W-:Y:S01]  /*26e0*/  ISETP.GE.AND P6, PT, R16, RZ, PT ;  /* 0x000000ff1000720c */ /* 0x000fe20003fc6270 */
[----:B------:R-:W-:Y:S01]  /*26f0*/  IMAD R89, R2, R11, R89 ;  /* 0x0000000b02597224 */ /* 0x000fe200078e0259 */
[----:B------:R-:W-:Y:S01]  /*2700*/  LOP3.LUT R16, R3, 0xb0, RZ, 0xfc, !PT ;  /* 0x000000b003107812 */ /* 0x000fe200078efcff */
[--C-:B------:R-:W-:Y:S02]  /*2710*/  @!P0 IMAD.IADD R15, R15, 0x1, -R2.reuse ;  /* 0x000000010f0f8824 */ /* 0x100fe400078e0a02 */
[----:B------:R-:W-:Y:S01]  /*2720*/  @!P2 IMAD.IADD R91, R91, 0x1, -R2 ;  /* 0x000000015b5ba824 */ /* 0x000fe200078e0a02 */
[----:B------:R-:W-:Y:S01]  /*2730*/  IABS R87, R16 ;  /* 0x0000001000577213 */ /* 0x000fe20000000000 */
[----:B------:R-:W-:Y:S01]  /*2740*/  @!P5 IMAD.MOV R15, RZ, RZ, -R15 ;  /* 0x000000ffff0fd224 */ /* 0x000fe200078e0a0f */
[----:B------:R-:W-:Y:S01]  /*2750*/  ISETP.GE.AND P2, PT, R16, RZ, PT ;  /* 0x000000ff1000720c */ /* 0x000fe20003f46270 */
[----:B------:R-:W-:Y:S01]  /*2760*/  @!P1 IMAD.MOV R95, RZ, RZ, -R95 ;  /* 0x000000ffff5f9224 */ /* 0x000fe200078e0a5f */
[C---:B------:R-:W-:Y:S01]  /*2770*/  ISETP.GT.U32.AND P5, PT, R2.reuse, R91, PT ;  /* 0x0000005b0200720c */ /* 0x040fe20003fa4070 */
[----:B------:R-:W-:Y:S01]  /*2780*/  IMAD.HI.U32 R7, R5, R87, RZ ;  /* 0x0000005705077227 */ /* 0x000fe200078e00ff */
[----:B------:R-:W-:-:S02]  /*2790*/  ISETP.GT.U32.AND P1, PT, R2, R89, PT ;  /* 0x000000590200720c */ /* 0x000fc40003f24070 */
[----:B------:R-:W-:Y:S01]  /*27a0*/  IABS R16, R22 ;  /* 0x0000001600107213 */ /* 0x000fe20000000000 */
[----:B------:R-:W-:Y:S02]  /*27b0*/  IMAD.MOV R7, RZ, RZ, -R7 ;  /* 0x000000ffff077224 */ /* 0x000fe400078e0a07 */
[----:B------:R-:W-:Y:S02]  /*27c0*/  IMAD.MOV R13, RZ, RZ, -R13 ;  /* 0x000000ffff0d7224 */ /* 0x000fe400078e0a0d */
[C---:B------:R-:W-:Y:S02]  /*27d0*/  IMAD R87, R2.reuse, R7, R87 ;  /* 0x0000000702577224 */ /* 0x040fe400078e0257 */
[C---:B------:R-:W-:Y:S02]  /*27e0*/  IMAD R11, R2.reuse, R13, R14 ;  /* 0x0000000d020b7224 */ /* 0x040fe400078e020e */
[----:B------:R-:W-:Y:S01]  /*27f0*/  @!P3 IMAD.MOV R93, RZ, RZ, -R93 ;  /* 0x000000ffff5db224 */ /* 0x000fe200078e0a5d */
[----:B------:R-:W-:Y:S01]  /*2800*/  ISETP.GE.AND P3, PT, R17, RZ, PT ;  /* 0x000000ff1100720c */ /* 0x000fe20003f66270 */
[--C-:B------:R-:W-:Y:S01]  /*2810*/  @!P5 IMAD.IADD R91, R91, 0x1, -R2.reuse ;  /* 0x000000015b5bd824 */ /* 0x100fe200078e0a02 */
[C---:B------:R-:W-:Y:S01]  /*2820*/  ISETP.GT.U32.AND P5, PT, R2.reuse, R87, PT ;  /* 0x000000570200720c */ /* 0x040fe20003fa4070 */
[----:B------:R-:W-:Y:S01]  /*2830*/  @!P1 IMAD.IADD R89, R89, 0x1, -R2 ;  /* 0x0000000159599824 */ /* 0x000fe200078e0a02 */
[----:B------:R-:W-:Y:S01]  /*2840*/  LOP3.LUT R17, R3, 0xb8, RZ, 0xfc, !PT ;  /* 0x000000b803117812 */ /* 0x000fe200078efcff */
[----:B------:R-:W-:Y:S01]  /*2850*/  IMAD.HI.U32 R13, R5, R85, RZ ;  /* 0x00000055050d7227 */ /* 0x000fe200078e00ff */
[----:B------:R-:W-:-:S02]  /*2860*/  ISETP.GT.U32.AND P0, PT, R2, R11, PT ;  /* 0x0000000b0200720c */ /* 0x000fc40003f04070 */
[----:B------:R-:W-:Y:S01]  /*2870*/  IABS R14, R17 ;  /* 0x00000011000e7213 */ /* 0x000fe20000000000 */
[----:B------:R-:W-:Y:S01]  /*2880*/  IMAD.MOV R13, RZ, RZ, -R13 ;  /* 0x000000ffff0d7224 */ /* 0x000fe200078e0a0d */
[----:B------:R-:W-:Y:S01]  /*2890*/  ISETP.GT.U32.AND P1, PT, R2, R89, PT ;  /* 0x000000590200720c */ /* 0x000fe20003f24070 */
[----:B------:R-:W-:Y:S02]  /*28a0*/  @!P4 IMAD.MOV R91, RZ, RZ, -R91 ;  /* 0x000000ffff5bc224 */ /* 0x000fe400078e0a5b */
[----:B------:R-:W-:-:S04]  /*28b0*/  IMAD.HI.U32 R7, R5, R14, RZ ;  /* 0x0000000e05077227 */ /* 0x000fc800078e00ff */
[--C-:B------:R-:W-:Y:S02]  /*28c0*/  @!P5 IMAD.IADD R87, R87, 0x1, -R2.reuse ;  /* 0x000000015757d824 */ /* 0x100fe400078e0a02 */
[----:B------:R-:W-:Y:S02]  /*28d0*/  IMAD.MOV R7, RZ, RZ, -R7 ;  /* 0x000000ffff077224 */ /* 0x000fe400078e0a07 */
[----:B------:R-:W-:Y:S01]  /*28e0*/  @!P0 IMAD.IADD R11, R11, 0x1, -R2 ;  /* 0x000000010b0b8824 */ /* 0x000fe200078e0a02 */
[C---:B------:R-:W-:Y:S01]  /*28f0*/  ISETP.GT.U32.AND P4, PT, R2.reuse, R87, PT ;  /* 0x000000570200720c */ /* 0x040fe20003f84070 */
[C---:B------:R-:W-:Y:S02]  /*2900*/  IMAD R7, R2.reuse, R7, R14 ;  /* 0x0000000702077224 */ /* 0x040fe400078e020e */
[----:B------:R-:W-:Y:S01]  /*2910*/  IMAD.HI.U32 R14, R5, R81, RZ ;  /* 0x00000051050e7227 */ /* 0x000fe200078e00ff */
[C---:B------:R-:W-:Y:S02]  /*2920*/  ISETP.GT.U32.AND P0, PT, R2.reuse, R11, PT ;  /* 0x0000000b0200720c */ /* 0x040fe40003f04070 */
[C---:B------:R-:W-:Y:S01]  /*2930*/  ISETP.GT.U32.AND P5, PT, R2.reuse, R7, PT ;  /* 0x000000070200720c */ /* 0x040fe20003fa4070 */
[----:B------:R-:W-:-:S02]  /*2940*/  IMAD R85, R2, R13, R85 ;  /* 0x0000000d02557224 */ /* 0x000fc400078e0255 */
[----:B------:R-:W-:Y:S02]  /*2950*/  IMAD.MOV R14, RZ, RZ, -R14 ;  /* 0x000000ffff0e7224 */ /* 0x000fe400078e0a0e */
[----:B------:R-:W-:Y:S01]  /*2960*/  @!P1 IMAD.IADD R89, R89, 0x1, -R2 ;  /* 0x0000000159599824 */ /* 0x000fe200078e0a02 */
[C---:B------:R-:W-:Y:S01]  /*2970*/  ISETP.GT.U32.AND P1, PT, R2.reuse, R85, PT ;  /* 0x000000550200720c */ /* 0x040fe20003f24070 */
[----:B------:R-:W-:Y:S02]  /*2980*/  IMAD R81, R2, R14, R81 ;  /* 0x0000000e02517224 */ /* 0x000fe400078e0251 */
[----:B------:R-:W-:-:S04]  /*2990*/  IMAD.HI.U32 R13, R5, R83, RZ ;  /* 0x00000053050d7227 */ /* 0x000fc800078e00ff */
[--C-:B------:R-:W-:Y:S01]  /*29a0*/  @!P4 IMAD.IADD R87, R87, 0x1, -R2.reuse ;  /* 0x000000015757c824 */ /* 0x100fe200078e0a02 */
[----:B------:R-:W-:Y:S01]  /*29b0*/  ISETP.GT.U32.AND P4, PT, R2, R81, PT ;  /* 0x000000510200720c */ /* 0x000fe20003f84070 */
[----:B------:R-:W-:Y:S02]  /*29c0*/  IMAD.MOV R13, RZ, RZ, -R13 ;  /* 0x000000ffff0d7224 */ /* 0x000fe400078e0a0d */
[--C-:B------:R-:W-:Y:S01]  /*29d0*/  @!P0 IMAD.IADD R11, R11, 0x1, -R2.reuse ;  /* 0x000000010b0b8824 */ /* 0x100fe200078e0a02 */
[----:B------:R-:W-:Y:S01]  /*29e0*/  ISETP.GE.AND P0, PT, R18, RZ, PT ;  /* 0x000000ff1200720c */ /* 0x000fe20003f06270 */
[C---:B------:R-:W-:Y:S01]  /*29f0*/  IMAD R83, R2.reuse, R13, R83 ;  /* 0x0000000d02537224 */ /* 0x040fe200078e0253 */
[----:B------:R-:W-:Y:S01]  /*2a00*/  LOP3.LUT R18, R3, 0xc8, RZ, 0xfc, !PT ;  /* 0x000000c803127812 */ /* 0x000fe200078efcff */
[----:B------:R-:W-:Y:S01]  /*2a10*/  @!P1 IMAD.IADD R85, R85, 0x1, -R2 ;  /* 0x0000000155559824 */ /* 0x000fe200078e0a02 */
[----:B------:R-:W-:Y:S01]  /*2a20*/  ISETP.GE.AND P1, PT, R17, RZ, PT ;  /* 0x000000ff1100720c */ /* 0x000fe20003f26270 */
[----:B------:R-:W-:Y:S01]  /*2a30*/  @!P3 IMAD.MOV R11, RZ, RZ, -R11 ;  /* 0x000000ffff0bb224 */ /* 0x000fe200078e0a0b */
[----:B------:R-:W-:Y:S01]  /*2a40*/  IABS R17, R18 ;  /* 0x0000001200117213 */ /* 0x000fe20000000000 */
[----:B------:R-:W-:Y:S01]  /*2a50*/  IMAD.HI.U32 R13, R5, R16, RZ ;  /* 0x00000010050d7227 */ /* 0x000fe200078e00ff */
[----:B------:R-:W-:-:S03]  /*2a60*/  ISETP.GT.U32.AND P3, PT, R2, R83, PT ;  /* 0x000000530200720c */ /* 0x000fc60003f64070 */
[----:B------:R-:W-:Y:S02]  /*2a70*/  IMAD.MOV R13, RZ, RZ, -R13 ;  /* 0x000000ffff0d7224 */ /* 0x000fe400078e0a0d */
[----:B------:R-:W-:Y:S02]  /*2a80*/  @!P4 IMAD.IADD R81, R81, 0x1, -R2 ;  /* 0x000000015151c824 */ /* 0x000fe400078e0a02 */
[----:B------:R-:W-:-:S04]  /*2a90*/  IMAD.HI.U32 R14, R5, R17, RZ ;  /* 0x00000011050e7227 */ /* 0x000fc800078e00ff */
[----:B------:R-:W-:Y:S02]  /*2aa0*/  @!P5 IMAD.IADD R7, R7, 0x1, -R2 ;  /* 0x000000010707d824 */ /* 0x000fe400078e0a02 */
[C---:B------:R-:W-:Y:S02]  /*2ab0*/  IMAD R13, R2.reuse, R13, R16 ;  /* 0x0000000d020d7224 */ /* 0x040fe400078e0210 */
[----:B------:R-:W-:Y:S01]  /*2ac0*/  @!P2 IMAD.MOV R87, RZ, RZ, -R87 ;  /* 0x000000ffff57a224 */ /* 0x000fe200078e0a57 */
[C---:B------:R-:W-:Y:S01]  /*2ad0*/  ISETP.GT.U32.AND P2, PT, R2.reuse, R81, PT ;  /* 0x000000510200720c */ /* 0x040fe20003f44070 */
[----:B------:R-:W-:Y:S01]  /*2ae0*/  IMAD.MOV R16, RZ, RZ, -R14 ;  /* 0x000000ffff107224 */ /* 0x000fe200078e0a0e */
[----:B------:R-:W-:Y:S01]  /*2af0*/  ISETP.GT.U32.AND P5, PT, R2, R7, PT ;  /* 0x000000070200720c */ /* 0x000fe20003fa4070 */
[----:B------:R-:W-:-:S04]  /*2b00*/  IMAD.HI.U32 R14, R5, R23, RZ ;  /* 0x00000017050e7227 */ /* 0x000fc800078e00ff */
[----:B------:R-:W-:Y:S01]  /*2b10*/  @!P3 IMAD.IADD R83, R83, 0x1, -R2 ;  /* 0x000000015353b824 */ /* 0x000fe200078e0a02 */
[----:B------:R-:W-:Y:S01]  /*2b20*/  ISETP.GE.AND P3, PT, R21, RZ, PT ;  /* 0x000000ff1500720c */ /* 0x000fe20003f66270 */
[----:B------:R-:W-:Y:S02]  /*2b30*/  IMAD.MOV R14, RZ, RZ, -R14 ;  /* 0x000000ffff0e7224 */ /* 0x000fe400078e0a0e */
[----:B------:R-:W-:Y:S01]  /*2b40*/  @!P6 IMAD.MOV R89, RZ, RZ, -R89 ;  /* 0x000000ffff59e224 */ /* 0x000fe200078e0a59 */
[C---:B------:R-:W-:Y:S01]  /*2b50*/  ISETP.GT.U32.AND P4, PT, R2.reuse, R83, PT ;  /* 0x000000530200720c */ /* 0x040fe20003f84070 */
[C---:B------:R-:W-:Y:S01]  /*2b60*/  IMAD R23, R2.reuse, R14, R23 ;  /* 0x0000000e02177224 */ /* 0x040fe200078e0217 */
[C---:B------:R-:W-:Y:S01]  /*2b70*/  ISETP.GT.U32.AND P6, PT, R2.reuse, R85, PT ;  /* 0x000000550200720c */ /* 0x040fe20003fc4070 */
[--C-:B------:R-:W-:Y:S02]  /*2b80*/  @!P2 IMAD.IADD R81, R81, 0x1, -R2.reuse ;  /* 0x000000015151a824 */ /* 0x100fe400078e0a02 */
[--C-:B------:R-:W-:Y:S01]  /*2b90*/  @!P5 IMAD.IADD R7, R7, 0x1, -R2.reuse ;  /* 0x000000010707d824 */ /* 0x100fe200078e0a02 */
[C---:B------:R-:W-:Y:S01]  /*2ba0*/  ISETP.GT.U32.AND P2, PT, R2.reuse, R23, PT ;  /* 0x000000170200720c */ /* 0x040fe20003f44070 */
[----:B------:R-:W-:Y:S01]  /*2bb0*/  IMAD R17, R2, R16, R17 ;  /* 0x0000001002117224 */ /* 0x000fe200078e0211 */
[----:B------:R-:W-:Y:S01]  /*2bc0*/  ISETP.GE.AND P5, PT, R20, RZ, PT ;  /* 0x000000ff1400720c */ /* 0x000fe20003fa6270 */
[----:B------:R-:W-:Y:S01]  /*2bd0*/  @!P1 IMAD.MOV R7, RZ, RZ, -R7 ;  /* 0x000000ffff079224 */ /* 0x000fe200078e0a07 */
[----:B------:R-:W-:Y:S01]  /*2be0*/  LOP3.LUT R20, R3, 0xd0, RZ, 0xfc, !PT ;  /* 0x000000d003147812 */ /* 0x000fe200078efcff */
[----:B------:R-:W-:Y:S01]  /*2bf0*/  @!P3 IMAD.MOV R81, RZ, RZ, -R81 ;  /* 0x000000ffff51b224 */ /* 0x000fe200078e0a51 */
[----:B------:R-:W-:Y:S01]  /*2c00*/  ISETP.GT.U32.AND P1, PT, R2, R17, PT ;  /* 0x000000110200720c */ /* 0x000fe20003f24070 */
[--C-:B------:R-:W-:Y:S01]  /*2c10*/  @!P4 IMAD.IADD R83, R83, 0x1, -R2.reuse ;  /* 0x000000015353c824 */ /* 0x100fe200078e0a02 */
[----:B------:R-:W-:Y:S01]  /*2c20*/  ISETP.GE.AND P4, PT, R18, RZ, PT ;  /* 0x000000ff1200720c */ /* 0x000fe20003f86270 */
[----:B------:R-:W-:Y:S01]  /*2c30*/  @!P6 IMAD.IADD R85, R85, 0x1, -R2 ;  /* 0x000000015555e824 */ /* 0x000fe200078e0a02 */
[----:B------:R-:W-:-:S02]  /*2c40*/  LOP3.LUT R18, R3, 0xd4, RZ, 0xfc, !PT ;  /* 0x000000d403127812 */ /* 0x000fc400078efcff */
[C---:B------:R-:W-:Y:S01]  /*2c50*/  ISETP.GT.U32.AND P6, PT, R2.reuse, R13, PT ;  /* 0x0000000d0200720c */ /* 0x040fe20003fc4070 */
[--C-:B------:R-:W-:Y:S01]  /*2c60*/  @!P2 IMAD.IADD R23, R23, 0x1, -R2.reuse ;  /* 0x000000011717a824 */ /* 0x100fe200078e0a02 */
[----:B------:R-:W-:Y:S01]  /*2c70*/  IABS R25, R18 ;  /* 0x0000001200197213 */ /* 0x000fe20000000000 */
[----:B------:R-:W-:Y:S01]  /*2c80*/  @!P5 IMAD.MOV R83, RZ, RZ, -R83 ;  /* 0x000000ffff53d224 */ /* 0x000fe200078e0a53 */
[----:B------:R-:W-:Y:S01]  /*2c90*/  IABS R21, R20 ;  /* 0x0000001400157213 */ /* 0x000fe20000000000 */
[----:B------:R-:W-:Y:S01]  /*2ca0*/  @!P0 IMAD.MOV R85, RZ, RZ, -R85 ;  /* 0x000000ffff558224 */ /* 0x000fe200078e0a55 */
[----:B------:R-:W-:Y:S01]  /*2cb0*/  ISETP.GT.U32.AND P2, PT, R2, R23, PT ;  /* 0x000000170200720c */ /* 0x000fe20003f44070 */
[----:B------:R-:W-:Y:S01]  /*2cc0*/  IMAD.HI.U32 R9, R5, R25, RZ ;  /* 0x0000001905097227 */ /* 0x000fe200078e00ff */
[----:B------:R-:W-:Y:S02]  /*2cd0*/  ISETP.GE.AND P0, PT, R22, RZ, PT ;  /* 0x000000ff1600720c */ /* 0x000fe40003f06270 */
[----:B------:R-:W-:Y:S01]  /*2ce0*/  LOP3.LUT R22, R3, 0xdc, RZ, 0xfc, !PT ;  /* 0x000000dc03167812 */ /* 0x000fe200078efcff */
[----:B------:R-:W-:Y:S01]  /*2cf0*/  @!P1 IMAD.IADD R17, R17, 0x1, -R2 ;  /* 0x0000000111119824 */ /* 0x000fe200078e0a02 */
[----:B------:R-:W-:Y:S01]  /*2d00*/  ISETP.GE.AND P1, PT, R20, RZ, PT ;  /* 0x000000ff1400720c */ /* 0x000fe20003f26270 */
[----:B------:R-:W-:Y:S01]  /*2d10*/  IMAD.MOV R9, RZ, RZ, -R9 ;  /* 0x000000ffff097224 */ /* 0x000fe200078e0a09 */
[----:B------:R-:W-:Y:S01]  /*2d20*/  IABS R79, R22 ;  /* 0x00000016004f7213 */ /* 0x000fe20000000000 */
[----:B------:R-:W-:Y:S01]  /*2d30*/  IMAD.HI.U32 R14, R5, R21, RZ ;  /* 0x00000015050e7227 */ /* 0x000fe200078e00ff */
[----:B------:R-:W-:-:S02]  /*2d40*/  ISETP.GT.U32.AND P5, PT, R2, R17, PT ;  /* 0x000000110200720c */ /* 0x000fc40003fa4070 */
[C---:B------:R-:W-:Y:S01]  /*2d50*/  LOP3.LUT R20, R3.reuse, 0xe4, RZ, 0xfc, !PT ;  /* 0x000000e403147812 */ /* 0x040fe200078efcff */
[C---:B------:R-:W-:Y:S01]  /*2d60*/  IMAD R25, R2.reuse, R9, R25 ;  /* 0x0000000902197224 */ /* 0x040fe200078e0219 */
[----:B------:R-:W-:Y:S01]  /*2d70*/  LOP3.LUT R16, R3, 0xf8, RZ, 0xfc, !PT ;  /* 0x000000f803107812 */ /* 0x000fe200078efcff */
[----:B------:R-:W-:Y:S01]  /*2d80*/  @!P6 IMAD.IADD R13, R13, 0x1, -R2 ;  /* 0x000000010d0de824 */ /* 0x000fe200078e0a02 */
[----:B------:R-:W-:Y:S01]  /*2d90*/  IABS R77, R20 ;  /* 0x00000014004d7213 */ /* 0x000fe20000000000 */
[----:B------:R-:W-:Y:S02]  /*2da0*/  IMAD.MOV R14, RZ, RZ, -R14 ;  /* 0x000000ffff0e7224 */ /* 0x000fe400078e0a0e */
[--C-:B------:R-:W-:Y:S01]  /*2db0*/  @!P2 IMAD.IADD R23, R23, 0x1, -R2.reuse ;  /* 0x000000011717a824 */ /* 0x100fe200078e0a02 */
[C---:B------:R-:W-:Y:S01]  /*2dc0*/  ISETP.GT.U32.AND P2, PT, R2.reuse, R25, PT ;  /* 0x000000190200720c */ /* 0x040fe20003f44070 */
[C---:B------:R-:W-:Y:S01]  /*2dd0*/  IMAD R21, R2.reuse, R14, R21 ;  /* 0x0000000e02157224 */ /* 0x040fe200078e0215 */
[----:B------:R-:W-:Y:S01]  /*2de0*/  ISETP.GT.U32.AND P6, PT, R2, R13, PT ;  /* 0x0000000d0200720c */ /* 0x000fe20003fc4070 */
[----:B------:R-:W-:-:S02]  /*2df0*/  @!P5 IMAD.IADD R17, R17, 0x1, -R2 ;  /* 0x000000011111d824 */ /* 0x000fc400078e0a02 */
[----:B------:R-:W-:Y:S01]  /*2e00*/  IMAD.HI.U32 R12, R5, R79, RZ ;  /* 0x0000004f050c7227 */ /* 0x000fe200078e00ff */
[----:B------:R-:W-:-:S03]  /*2e10*/  ISETP.GT.U32.AND P5, PT, R2, R21, PT ;  /* 0x000000150200720c */ /* 0x000fc60003fa4070 */
[----:B------:R-:W-:-:S04]  /*2e20*/  IMAD.HI.U32 R9, R5, R63, RZ ;  /* 0x0000003f05097227 */ /* 0x000fc800078e00ff */
[--C-:B------:R-:W-:Y:S02]  /*2e30*/  @!P2 IMAD.IADD R25, R25, 0x1, -R2.reuse ;  /* 0x000000011919a824 */ /* 0x100fe400078e0a02 */
[----:B------:R-:W-:Y:S01]  /*2e40*/  @!P6 IMAD.IADD R13, R13, 0x1, -R2 ;  /* 0x000000010d0de824 */ /* 0x000fe200078e0a02 */
[----:B------:R-:W-:Y:S01]  /*2e50*/  ISETP.GE.AND P6, PT, R24, RZ, PT ;  /* 0x000000ff1800720c */ /* 0x000fe20003fc6270 */
[----:B------:R-:W-:Y:S01]  /*2e60*/  IMAD.MOV R12, RZ, RZ, -R12 ;  /* 0x000000ffff0c7224 */ /* 0x000fe200078e0a0c */
[C---:B------:R-:W-:Y:S01]  /*2e70*/  ISETP.GT.U32.AND P2, PT, R2.reuse, R25, PT ;  /* 0x000000190200720c */ /* 0x040fe20003f44070 */
[----:B------:R-:W-:Y:S01]  /*2e80*/  @!P5 IMAD.IADD R21, R21, 0x1, -R2 ;  /* 0x000000011515d824 */ /* 0x000fe200078e0a02 */
[----:B------:R-:W-:Y:S01]  /*2e90*/  LOP3.LUT R24, R3, 0xe0, RZ, 0xfc, !PT ;  /* 0x000000e003187812 */ /* 0x000fe200078efcff */
[----:B------:R-:W-:Y:S02]  /*2ea0*/  IMAD.MOV R14, RZ, RZ, -R9 ;  /* 0x000000ffff0e7224 */ /* 0x000fe400078e0a09 */
[C---:B------:R-:W-:Y:S01]  /*2eb0*/  IMAD R79, R2.reuse, R12, R79 ;  /* 0x0000000c024f7224 */ /* 0x040fe200078e024f */
[----:B------:R-:W-:Y:S01]  /*2ec0*/  IABS R65, R24 ;  /* 0x0000001800417213 */ /* 0x000fe20000000000 */
[C---:B------:R-:W-:Y:S01]  /*2ed0*/  IMAD R63, R2.reuse, R14, R63 ;  /* 0x0000000e023f7224 */ /* 0x040fe200078e023f */
[----:B------:R-:W-:Y:S01]  /*2ee0*/  ISETP.GT.U32.AND P5, PT, R2, R21, PT ;  /* 0x000000150200720c */ /* 0x000fe20003fa4070 */
[----:B------:R-:W-:-:S04]  /*2ef0*/  IMAD.HI.U32 R3, R5, R67, RZ ;  /* 0x0000004305037227 */ /* 0x000fc800078e00ff */
[----:B------:R-:W-:-:S04]  /*2f00*/  IMAD.HI.U32 R9, R5, R65, RZ ;  /* 0x0000004105097227 */ /* 0x000fc800078e00ff */
[----:B------:R-:W-:Y:S01]  /*2f10*/  @!P2 IMAD.IADD R25, R25, 0x1, -R2 ;  /* 0x000000011919a824 */ /* 0x000fe200078e0a02 */
[----:B------:R-:W-:Y:S01]  /*2f20*/  ISETP.GT.U32.AND P2, PT, R2, R79, PT ;  /* 0x0000004f0200720c */ /* 0x000fe20003f44070 */
[----:B------:R-:W-:Y:S02]  /*2f30*/  IMAD.MOV R14, RZ, RZ, -R9 ;  /* 0x000000ffff0e7224 */ /* 0x000fe400078e0a09 */
[----:B------:R-:W-:-:S04]  /*2f40*/  IMAD.HI.U32 R9, R5, R77, RZ ;  /* 0x0000004d05097227 */ /* 0x000fc800078e00ff */
[----:B------:R-:W-:Y:S02]  /*2f50*/  IMAD.MOV R9, RZ, RZ, -R9 ;  /* 0x000000ffff097224 */ /* 0x000fe400078e0a09 */
[--C-:B------:R-:W-:Y:S01]  /*2f60*/  @!P5 IMAD.IADD R21, R21, 0x1, -R2.reuse ;  /* 0x000000011515d824 */ /* 0x100fe200078e0a02 */
[C---:B------:R-:W-:Y:S01]  /*2f70*/  ISETP.GT.U32.AND P5, PT, R2.reuse, R63, PT ;  /* 0x0000003f0200720c */ /* 0x040fe20003fa4070 */
[C---:B------:R-:W-:Y:S02]  /*2f80*/  IMAD R77, R2.reuse, R9, R77 ;  /* 0x00000009024d7224 */ /* 0x040fe400078e024d */
[----:B------:R-:W-:Y:S02]  /*2f90*/  @!P2 IMAD.IADD R79, R79, 0x1, -R2 ;  /* 0x000000014f4fa824 */ /* 0x000fe400078e0a02 */
[C---:B------:R-:W-:Y:S01]  /*2fa0*/  IMAD R65, R2.reuse, R14, R65 ;  /* 0x0000000e02417224 */ /* 0x040fe200078e0241 */
[----:B------:R-:W-:Y:S01]  /*2fb0*/  ISETP.GT.U32.AND P2, PT, R2, R77, PT ;  /* 0x0000004d0200720c */ /* 0x000fe20003f44070 */
[----:B------:R-:W-:Y:S01]  /*2fc0*/  IMAD.MOV R3, RZ, RZ, -R3 ;  /* 0x000000ffff037224 */ /* 0x000fe200078e0a03 */
[----:B------:R-:W-:Y:S01]  /*2fd0*/  IABS R14, R16 ;  /* 0x00000010000e7213 */ /* 0x000fe20000000000 */
[----:B------:R-:W-:-:S04]  /*2fe0*/  IMAD.HI.U32 R9, R5, R75, RZ ;  /* 0x0000004b05097227 */ /* 0x000fc800078e00ff */
[--C-:B------:R-:W-:Y:S01]  /*2ff0*/  @!P5 IMAD.IADD R63, R63, 0x1, -R2.reuse ;  /* 0x000000013f3fd824 */ /* 0x100fe200078e0a02 */
[C---:B------:R-:W-:Y:S01]  /*3000*/  ISETP.GT.U32.AND P5, PT, R2.reuse, R65, PT ;  /* 0x000000410200720c */ /* 0x040fe20003fa4070 */
[C---:B------:R-:W-:Y:S02]  /*3010*/  IMAD R67, R2.reuse, R3, R67 ;  /* 0x0000000302437224 */ /* 0x040fe400078e0243 */
[----:B------:R-:W-:Y:S01]  /*3020*/  IMAD.MOV.U32 R3, RZ, RZ, R13 ;  /* 0x000000ffff037224 */ /* 0x000fe200078e000d */
[C---:B------:R-:W-:Y:S01]  /*3030*/  ISETP.GT.U32.AND P3, PT, R2.reuse, R63, PT ;  /* 0x0000003f0200720c */ /* 0x040fe20003f64070 */
[----:B------:R-:W-:Y:S02]  /*3040*/  IMAD.MOV R9, RZ, RZ, -R9 ;  /* 0x000000ffff097224 */ /* 0x000fe400078e0a09 */
[----:B------:R-:W-:Y:S01]  /*3050*/  @!P2 IMAD.IADD R77, R77, 0x1, -R2 ;  /* 0x000000014d4da824 */ /* 0x000fe200078e0a02 */
[C---:B------:R-:W-:Y:S01]  /*3060*/  ISETP.GT.U32.AND P2, PT, R2.reuse, R67, PT ;  /* 0x000000430200720c */ /* 0x040fe20003f44070 */
[----:B------:R-:W-:Y:S01]  /*3070*/  @!P0 IMAD.MOV R3, RZ, RZ, -R3 ;  /* 0x000000ffff038224 */ /* 0x000fe200078e0a03 */
[C---:B------:R-:W-:Y:S01]  /*3080*/  ISETP.GT.U32.AND P0, PT, R2.reuse, R79, PT ;  /* 0x0000004f0200720c */ /* 0x040fe20003f04070 */
[----:B------:R-:W-:-:S02]  /*3090*/  IMAD R75, R2, R9, R75 ;  /* 0x00000009024b7224 */ /* 0x000fc400078e024b */
[----:B------:R-:W-:-:S04]  /*30a0*/  IMAD.HI.U32 R12, R5, R69, RZ ;  /* 0x00000045050c7227 */ /* 0x000fc800078e00ff */
[----:B------:R-:W-:Y:S02]  /*30b0*/  IMAD.MOV R12, RZ, RZ, -R12 ;  /* 0x000000ffff0c7224 */ /* 0x000fe400078e0a0c */
[--C-:B------:R-:W-:Y:S01]  /*30c0*/  @!P5 IMAD.IADD R65, R65, 0x1, -R2.reuse ;  /* 0x000000014141d824 */ /* 0x100fe200078e0a02 */
[C---:B------:R-:W-:Y:S01]  /*30d0*/  ISETP.GT.U32.AND P5, PT, R2.reuse, R75, PT ;  /* 0x0000004b0200720c */ /* 0x040fe20003fa4070 */
[C---:B------:R-:W-:Y:S02]  /*30e0*/  IMAD R69, R2.reuse, R12, R69 ;  /* 0x0000000c02457224 */ /* 0x040fe400078e0245 */
[----:B------:R-:W-:Y:S02]  /*30f0*/  IMAD.MOV.U32 R13, RZ, RZ, R23 ;  /* 0x000000ffff0d7224 */ /* 0x000fe400078e0017 */
[--C-:B------:R-:W-:Y:S01]  /*3100*/  @!P2 IMAD.IADD R67, R67, 0x1, -R2.reuse ;  /* 0x000000014343a824 */ /* 0x100fe200078e0a02 */
[C---:B------:R-:W-:Y:S01]  /*3110*/  ISETP.GT.U32.AND P2, PT, R2.reuse, R77, PT ;  /* 0x0000004d0200720c */ /* 0x040fe20003f44070 */
[----:B------:R-:W-:Y:S01]  /*3120*/  @!P0 IMAD.IADD R79, R79, 0x1, -R2 ;  /* 0x000000014f4f8824 */ /* 0x000fe200078e0a02 */
[C---:B------:R-:W-:Y:S01]  /*3130*/  ISETP.GT.U32.AND P0, PT, R2.reuse, R69, PT ;  /* 0x000000450200720c */ /* 0x040fe20003f04070 */
[----:B------:R-:W-:Y:S01]  /*3140*/  @!P6 IMAD.MOV R13, RZ, RZ, -R13 ;  /* 0x000000ffff0de224 */ /* 0x000fe200078e0a0d */
[----:B------:R-:W-:Y:S01]  /*3150*/  ISETP.GT.U32.AND P6, PT, R2, R67, PT ;  /* 0x000000430200720c */ /* 0x000fe20003fc4070 */
[----:B------:R-:W-:-:S04]  /*3160*/  IMAD.HI.U32 R9, R5, R73, RZ ;  /* 0x0000004905097227 */ /* 0x000fc800078e00ff */
[----:B------:R-:W-:-:S04]  /*3170*/  IMAD.HI.U32 R5, R5, R14, RZ ;  /* 0x0000000e05057227 */ /* 0x000fc800078e00ff */
[----:B------:R-:W-:Y:S01]  /*3180*/  @!P5 IMAD.IADD R75, R75, 0x1, -R2 ;  /* 0x000000014b4bd824 */ /* 0x000fe200078e0a02 */
[C---:B------:R-:W-:Y:S01]  /*3190*/  ISETP.GT.U32.AND P5, PT, R2.reuse, R65, PT ;  /* 0x000000410200720c */ /* 0x040fe20003fa4070 */
[----:B------:R-:W-:Y:S02]  /*31a0*/  IMAD.MOV R9, RZ, RZ, -R9 ;  /* 0x000000ffff097224 */ /* 0x000fe400078e0a09 */
[----:B------:R-:W-:Y:S02]  /*31b0*/  IMAD.MOV R5, RZ, RZ, -R5 ;  /* 0x000000ffff057224 */ /* 0x000fe400078e0a05 */
[C---:B------:R-:W-:Y:S02]  /*31c0*/  IMAD R73, R2.reuse, R9, R73 ;  /* 0x0000000902497224 */ /* 0x040fe400078e0249 */
[----:B------:R-:W-:Y:S01]  /*31d0*/  IMAD R12, R2, R5, R14 ;  /* 0x00000005020c7224 */ /* 0x000fe200078e020e */
[----:B------:R-:W-:Y:S01]  /*31e0*/  SHF.R.U32.HI R14, RZ, 0x6, R114 ;  /* 0x00000006ff0e7819 */ /* 0x000fe20000011672 */
[--C-:B------:R-:W-:Y:S01]  /*31f0*/  @!P0 IMAD.IADD R69, R69, 0x1, -R2.reuse ;  /* 0x0000000145458824 */ /* 0x100fe200078e0a02 */
[----:B------:R-:W-:Y:S01]  /*3200*/  ISETP.GT.U32.AND P0, PT, R0, R61, PT ;  /* 0x0000003d0000720c */ /* 0x000fe20003f04070 */
[----:B------:R-:W-:Y:S01]  /*3210*/  IMAD.MOV.U32 R9, RZ, RZ, R17 ;  /* 0x000000ffff097224 */ /* 0x000fe200078e0011 */
[----:B------:R-:W1:Y:S01]  /*3220*/  LDC.64 R4, c[0x0][0x238] ;  /* 0x00008e00ff047b82 */ /* 0x000e620000000a00 */
[--C-:B------:R-:W-:Y:S01]  /*3230*/  @!P3 IMAD.IADD R63, R63, 0x1, -R2.reuse ;  /* 0x000000013f3fb824 */ /* 0x100fe200078e0a02 */
[C---:B------:R-:W-:Y:S01]  /*3240*/  ISETP.GT.U32.AND P3, PT, R2.reuse, R73, PT ;  /* 0x000000490200720c */ /* 0x040fe20003f64070 */
[--C-:B------:R-:W-:Y:S01]  /*3250*/  @!P2 IMAD.IADD R77, R77, 0x1, -R2.reuse ;  /* 0x000000014d4da824 */ /* 0x100fe200078e0a02 */
[----:B------:R-:W-:Y:S01]  /*3260*/  ISETP.GT.U32.AND P2, PT, R2, R12, PT ;  /* 0x0000000c0200720c */ /* 0x000fe20003f44070 */
[--C-:B------:R-:W-:Y:S01]  /*3270*/  @!P6 IMAD.IADD R67, R67, 0x1, -R2.reuse ;  /* 0x000000014343e824 */ /* 0x100fe200078e0a02 */
[----:B------:R-:W-:Y:S01]  /*3280*/  ISETP.GE.AND P6, PT, R22, RZ, PT ;  /* 0x000000ff1600720c */ /* 0x000fe20003fc6270 */
[----:B------:R-:W-:Y:S01]  /*3290*/  @!P4 IMAD.MOV R9, RZ, RZ, -R9 ;  /* 0x000000ffff09c224 */ /* 0x000fe200078e0a09 */
[----:B------:R-:W2:Y:S01]  /*32a0*/  LDC.64 R22, c[0x0][0x230] ;  /* 0x00008c00ff167b82 */ /* 0x000ea20000000a00 */
[----:B------:R-:W-:Y:S01]  /*32b0*/  ISETP.GT.U32.AND P4, PT, R2, R75, PT ;  /* 0x0000004b0200720c */ /* 0x000fe20003f84070 */
[----:B------:R-:W-:Y:S01]  /*32c0*/  @!P5 IMAD.IADD R65, R65, 0x1, -R2 ;  /* 0x000000014141d824 */ /* 0x000fe200078e0a02 */
[----:B------:R-:W-:Y:S01]  /*32d0*/  ISETP.GE.AND P5, PT, R18, RZ, PT ;  /* 0x000000ff1200720c */ /* 0x000fe20003fa6270 */
[----:B------:R-:W-:Y:S01]  /*32e0*/  @!P0 IMAD.IADD R61, R61, 0x1, -R0 ;  /* 0x000000013d3d8824 */ /* 0x000fe200078e0a00 */
[----:B------:R-:W-:Y:S01]  /*32f0*/  ISETP.GE.AND P0, PT, R20, RZ, PT ;  /* 0x000000ff1400720c */ /* 0x000fe20003f06270 */
[----:B------:R-:W-:Y:S01]  /*3300*/  IMAD.MOV.U32 R17, RZ, RZ, R21 ;  /* 0x000000ffff117224 */ /* 0x000fe200078e0015 */
[----:B------:R-:W-:Y:S01]  /*3310*/  SGXT.U32 R118, R14, 0x3 ;  /* 0x000000030e76781a */ /* 0x000fe20000000000 */
[--C-:B------:R-:W-:Y:S01]  /*3320*/  @!P3 IMAD.IADD R73, R73, 0x1, -R2.reuse ;  /* 0x000000014949b824 */ /* 0x100fe200078e0a02 */
[----:B------:R-:W-:Y:S01]  /*3330*/  ISETP.GE.AND P3, PT, R24, RZ, PT ;  /* 0x000000ff1800720c */ /* 0x000fe20003f66270 */
[----:B------:R-:W-:Y:S01]  /*3340*/  IMAD.MOV.U32 R21, RZ, RZ, R25 ;  /* 0x000000ffff157224 */ /* 0x000fe200078e0019 */
[----:B------:R-:W-:Y:S01]  /*3350*/  LOP3.LUT R80, R118, 0x20, RZ, 0xfc, !PT ;  /* 0x0000002076507812 */ /* 0x000fe200078efcff */
[--C-:B------:R-:W-:Y:S01]  /*3360*/  @!P2 IMAD.IADD R12, R12, 0x1, -R2.reuse ;  /* 0x000000010c0ca824 */ /* 0x100fe200078e0a02 */
[----:B------:R-:W-:Y:S01]  /*3370*/  LOP3.LUT R116, R118, 0x28, RZ, 0xfc, !PT ;  /* 0x0000002876747812 */ /* 0x000fe200078efcff */
[----:B------:R-:W-:Y:S01]  /*3380*/  @!P6 IMAD.MOV R79, RZ, RZ, -R79 ;  /* 0x000000ffff4fe224 */ /* 0x000fe200078e0a4f */
[----:B------:R-:W-:Y:S01]  /*3390*/  ISETP.GT.U32.AND P6, PT, R0, R61, PT ;  /* 0x0000003d0000720c */ /* 0x000fe20003fc4070 */
[----:B------:R-:W-:Y:S01]  /*33a0*/  @!P4 IMAD.IADD R75, R75, 0x1, -R2 ;  /* 0x000000014b4bc824 */ /* 0x000fe200078e0a02 */
[----:B------:R-:W-:Y:S01]  /*33b0*/  ISETP.GE.AND P4, PT, R26, RZ, PT ;  /* 0x000000ff1a00720c */ /* 0x000fe20003f86270 */
[----:B------:R-:W-:Y:S01]  /*33c0*/  @!P1 IMAD.MOV R17, RZ, RZ, -R17 ;  /* 0x000000ffff119224 */ /* 0x000fe200078e0a11 */
[C---:B------:R-:W-:Y:S01]  /*33d0*/  ISETP.GT.U32.AND P1, PT, R2.reuse, R73, PT ;  /* 0x000000490200720c */ /* 0x040fe20003f24070 */
[----:B------:R-:W-:Y:S01]  /*33e0*/  @!P5 IMAD.MOV R21, RZ, RZ, -R21 ;  /* 0x000000ffff15d224 */ /* 0x000fe200078e0a15 */
[C---:B------:R-:W-:Y:S01]  /*33f0*/  ISETP.GT.U32.AND P5, PT, R2.reuse, R69, PT ;  /* 0x000000450200720c */ /* 0x040fe20003fa4070 */
[----:B------:R-:W-:Y:S01]  /*3400*/  IMAD.MOV.U32 R25, RZ, RZ, R63 ;  /* 0x000000ffff197224 */ /* 0x000fe200078e003f */
[----:B------:R-:W-:Y:S01]  /*3410*/  ISETP.GT.U32.AND P2, PT, R2, R12, PT ;  /* 0x0000000c0200720c */ /* 0x000fe20003f44070 */
[----:B--2---:R-:W-:-:S02]  /*3420*/  VIADD R78, R22, 0x7f ;  /* 0x0000007f164e7836 */ /* 0x004fc40000000000 */
[----:B-1----:R-:W-:Y:S02]  /*3430*/  IMAD R84, R118, R4, RZ ;  /* 0x0000000476547224 */ /* 0x002fe400078e02ff */
[----:B------:R-:W-:Y:S01]  /*3440*/  IMAD.MOV.U32 R63, RZ, RZ, R65 ;  /* 0x000000ffff3f7224 */ /* 0x000fe200078e0041 */
[----:B------:R-:W-:Y:S01]  /*3450*/  STL [R1+0xc8], R78 ;  /* 0x0000c84e01007387 */ /* 0x000fe20000100800 */
[----:B------:R-:W-:Y:S01]  /*3460*/  @!P6 IMAD.IADD R61, R61, 0x1, -R0 ;  /* 0x000000013d3de824 */ /* 0x000fe200078e0a00 */
[----:B------:R-:W-:Y:S01]  /*3470*/  ISETP.GT.AND P6, PT, R78, 0x7f, PT ;  /* 0x0000007f4e00780c */ /* 0x000fe20003fc4270 */
[----:B------:R-:W-:Y:S01]  /*3480*/  @!P4 IMAD.MOV R25, RZ, RZ, -R25 ;  /* 0x000000ffff19c224 */ /* 0x000fe200078e0a19 */
[----:B------:R-:W-:Y:S01]  /*3490*/  ISETP.GE.AND P4, PT, R28, RZ, PT ;  /* 0x000000ff1c00720c */ /* 0x000fe20003f86270 */
[----:B------:R-:W-:Y:S01]  /*34a0*/  IMAD R88, R4, 0x8, R84 ;  /* 0x0000000804587824 */ /* 0x000fe200078e0254 */
[----:B------:R-:W-:Y:S01]  /*34b0*/  SEL R0, RZ, 0x4, !P6 ;  /* 0x00000004ff007807 */ /* 0x000fe20007000000 */
[--C-:B------:R-:W-:Y:S01]  /*34c0*/  @!P1 IMAD.IADD R73, R73, 0x1, -R2.reuse ;  /* 0x0000000149499824 */ /* 0x100fe200078e0a02 */
[----:B------:R-:W-:Y:S01]  /*34d0*/  ISETP.GE.AND P1, PT, R30, RZ, PT ;  /* 0x000000ff1e00720c */ /* 0x000fe20003f26270 */
[--C-:B------:R-:W-:Y:S01]  /*34e0*/  @!P5 IMAD.IADD R69, R69, 0x1, -R2.reuse ;  /* 0x000000014545d824 */ /* 0x100fe200078e0a02 */
[----:B------:R-:W-:Y:S01]  /*34f0*/  ISETP.GE.AND P5, PT, R32, RZ, PT ;  /* 0x000000ff2000720c */ /* 0x000fe20003fa6270 */
[----:B------:R-:W-:Y:S01]  /*3500*/  @!P2 IMAD.IADD R12, R12, 0x1, -R2 ;  /* 0x000000010c0ca824 */ /* 0x000fe200078e0a02 */
[----:B------:R-:W-:Y:S01]  /*3510*/  ISETP.GE.AND P2, PT, R34, RZ, PT ;  /* 0x000000ff2200720c */ /* 0x000fe20003f46270 */
[----:B------:R-:W-:Y:S01]  /*3520*/  @!P0 IMAD.MOV R77, RZ, RZ, -R77 ;  /* 0x000000ffff4d8224 */ /* 0x000fe200078e0a4d */
[----:B------:R-:W-:Y:S01]  /*3530*/  ISETP.GE.AND P0, PT, R16, RZ, PT ;  /* 0x000000ff1000720c */ /* 0x000fe20003f06270 */
[----:B------:R-:W-:Y:S01]  /*3540*/  @!P3 IMAD.MOV R63, RZ, RZ, -R63 ;  /* 0x000000ffff3fb224 */ /* 0x000fe200078e0a3f */
[-C--:B------:R-:W-:Y:S01]  /*3550*/  ISETP.GE.AND P3, PT, R118, R22.reuse, PT ;  /* 0x000000167600720c */ /* 0x080fe20003f66270 */
[----:B------:R-:W-:Y:S01]  /*3560*/  IMAD R94, R4, 0x8, R88 ;  /* 0x00000008045e7824 */ /* 0x000fe200078e0258 */
[----:B------:R-:W-:Y:S01]  /*3570*/  STL [R1+0x11c], R84 ;  /* 0x00011c5401007387 */ /* 0x000fe20000100800 */
[----:B------:R-:W-:Y:S01]  /*3580*/  IMAD.MOV.U32 R65, RZ, RZ, R12 ;  /* 0x000000ffff417224 */ /* 0x000fe200078e000c */
[----:B------:R-:W-:Y:S01]  /*3590*/  SEL R74, R0, RZ, !P3 ;  /* 0x000000ff004a7207 */ /* 0x000fe20005800000 */
[----:B------:R-:W-:Y:S01]  /*35a0*/  IMAD R92, R4, 0x8, R94 ;  /* 0x00000008045c7824 */ /* 0x000fe200078e025e */
[----:B------:R-:W-:Y:S01]  /*35b0*/  ISETP.NE.AND P3, PT, R56, RZ, PT ;  /* 0x000000ff3800720c */ /* 0x000fe20003f65270 */
[----:B------:R-:W-:Y:S01]  /*35c0*/  STL [R1+0x114], R88 ;  /* 0x0001145801007387 */ /* 0x000fe20000100800 */
[----:B------:R-:W-:Y:S01]  /*35d0*/  ISETP.GE.AND P6, PT, R80, R22, PT ;  /* 0x000000165000720c */ /* 0x000fe20003fc6270 */
[----:B------:R-:W-:Y:S01]  /*35e0*/  IMAD R90, R4, 0x8, R92 ;  /* 0x00000008045a7824 */ /* 0x000fe200078e025c */
[C---:B------:R-:W-:Y:S01]  /*35f0*/  SEL R13, R72.reuse, R13, !P3 ;  /* 0x0000000d480d7207 */ /* 0x040fe20005800000 */
[----:B------:R-:W-:Y:S01]  /*3600*/  @!P4 IMAD.MOV R75, RZ, RZ, -R75 ;  /* 0x000000ffff4bc224 */ /* 0x000fe200078e0a4b */
[C---:B------:R-:W-:Y:S01]  /*3610*/  SEL R17, R72.reuse, R17, !P3 ;  /* 0x0000001148117207 */ /* 0x040fe20005800000 */
[----:B------:R-:W-:Y:S01]  /*3620*/  STL [R1+0x110], R94 ;  /* 0x0001105e01007387 */ /* 0x000fe20000100800 */
[----:B------:R-:W-:Y:S01]  /*3630*/  @!P1 IMAD.MOV R67, RZ, RZ, -R67 ;  /* 0x000000ffff439224 */ /* 0x000fe200078e0a43 */
[C---:B------:R-:W-:Y:S01]  /*3640*/  SEL R21, R72.reuse, R21, !P3 ;  /* 0x0000001548157207 */ /* 0x040fe20005800000 */
[----:B------:R-:W-:Y:S01]  /*3650*/  @!P5 IMAD.MOV R73, RZ, RZ, -R73 ;  /* 0x000000ffff49d224 */ /* 0x000fe200078e0a49 */
[----:B------:R-:W-:Y:S01]  /*3660*/  STL [R1+0x10c], R92 ;  /* 0x00010c5c01007387 */ /* 0x000fe20000100800 */
[----:B------:R-:W-:Y:S01]  /*3670*/  @!P2 IMAD.MOV R69, RZ, RZ, -R69 ;  /* 0x000000ffff45a224 */ /* 0x000fe200078e0a45 */
[C---:B------:R-:W-:Y:S01]  /*3680*/  SEL R60, R72.reuse, R27, !P3 ;  /* 0x0000001b483c7207 */ /* 0x040fe20005800000 */
[----:B------:R-:W-:Y:S01]  /*3690*/  @!P0 IMAD.MOV R65, RZ, RZ, -R65 ;  /* 0x000000ffff418224 */ /* 0x000fe200078e0a41 */
[----:B------:R-:W-:Y:S01]  /*36a0*/  SEL R62, R72, R79, !P3 ;  /* 0x0000004f483e7207 */ /* 0x000fe20005800000 */
[----:B------:R-:W-:Y:S01]  /*36b0*/  STL [R1+0x118], R90 ;  /* 0x0001185a01007387 */ /* 0x000fe20000100800 */
[----:B------:R-:W-:Y:S01]  /*36c0*/  SEL R76, R0, RZ, !P6 ;  /* 0x000000ff004c7207 */ /* 0x000fe20007000000 */
[----:B------:R-:W-:Y:S01]  /*36d0*/  IMAD R86, R4, 0x8, R90 ;  /* 0x0000000804567824 */ /* 0x000fe200078e025a */
[C---:B------:R-:W-:Y:S01]  /*36e0*/  SEL R27, R72.reuse, R31, !P3 ;  /* 0x0000001f481b7207 */ /* 0x040fe20005800000 */
[----:B------:R-:W-:Y:S01]  /*36f0*/  STL [R1+0x334], R13 ;  /* 0x0003340d01007387 */ /* 0x000fe20000100800 */
[----:B------:R-:W-:Y:S01]  /*3700*/  SEL R28, R72, R33, !P3 ;  /* 0x00000021481c7207 */ /* 0x000fe20005800000 */
[----:B------:R-:W-:Y:S01]  /*3710*/  IMAD.SHL.U32 R79, R86, 0x4, RZ ;  /* 0x00000004564f7824 */ /* 0x000fe200078e00ff */
[C---:B------:R-:W-:Y:S01]  /*3720*/  SEL R63, R72.reuse, R63, !P3 ;  /* 0x0000003f483f7207 */ /* 0x040fe20005800000 */
[----:B------:R-:W-:Y:S01]  /*3730*/  STL [R1+0x32c], R17 ;  /* 0x00032c1101007387 */ /* 0x000fe20000100800 */
[----:B------:R-:W-:Y:S01]  /*3740*/  SEL R26, R72, R29, !P3 ;  /* 0x0000001d481a7207 */ /* 0x000fe20005800000 */
[----:B------:R-:W-:Y:S01]  /*3750*/  IMAD R60, R60, UR5, RZ ;  /* 0x000000053c3c7c24 */ /* 0x000fe2000f8e02ff */
[C---:B------:R-:W-:Y:S01]  /*3760*/  SEL R31, R72.reuse, R39, !P3 ;  /* 0x00000027481f7207 */ /* 0x040fe20005800000 */
[----:B------:R-:W-:Y:S01]  /*3770*/  STL [R1+0x324], R21 ;  /* 0x0003241501007387 */ /* 0x000fe20000100800 */
[----:B------:R-:W-:-:S02]  /*3780*/  SEL R32, R72, R41, !P3 ;  /* 0x0000002948207207 */ /* 0x000fc40005800000 */
[C---:B------:R-:W-:Y:S01]  /*3790*/  SEL R33, R72.reuse, R43, !P3 ;  /* 0x0000002b48217207 */ /* 0x040fe20005800000 */
[----:B------:R-:W-:Y:S01]  /*37a0*/  STL [R1+0x31c], R62 ;  /* 0x00031c3e01007387 */ /* 0x000fe20000100800 */
[C---:B------:R-:W-:Y:S02]  /*37b0*/  SEL R64, R72.reuse, R77, !P3 ;  /* 0x0000004d48407207 */ /* 0x040fe40005800000 */
[C---:B------:R-:W-:Y:S01]  /*37c0*/  SEL R29, R72.reuse, R35, !P3 ;  /* 0x00000023481d7207 */ /* 0x040fe20005800000 */
[----:B------:R-:W-:Y:S01]  /*37d0*/  STL [R1+0x320], R63 ;  /* 0x0003203f01007387 */ /* 0x000fe20000100800 */
[C---:B------:R-:W-:Y:S02]  /*37e0*/  SEL R30, R72.reuse, R37, !P3 ;  /* 0x00000025481e7207 */ /* 0x040fe40005800000 */
[C---:B------:R-:W-:Y:S01]  /*37f0*/  SEL R39, R72.reuse, R6, !P3 ;  /* 0x0000000648277207 */ /* 0x040fe20005800000 */
[----:B------:R-:W-:Y:S01]  /*3800*/  STL [R1+0x328], R64 ;  /* 0x0003284001007387 */ /* 0x000fe20000100800 */
[----:B------:R-:W-:-:S02]  /*3810*/  SEL R41, R72, R8, !P3 ;  /* 0x0000000848297207 */ /* 0x000fc40005800000 */
[C---:B------:R-:W-:Y:S02]  /*3820*/  SEL R43, R72.reuse, R10, !P3 ;  /* 0x0000000a482b7207 */ /* 0x040fe40005800000 */
[C---:B------:R-:W-:Y:S02]  /*3830*/  SEL R66, R72.reuse, R75, !P3 ;  /* 0x0000004b48427207 */ /* 0x040fe40005800000 */
[C---:B------:R-:W-:Y:S02]  /*3840*/  SEL R34, R72.reuse, R117, !P3 ;  /* 0x0000007548227207 */ /* 0x040fe40005800000 */
[C---:B------:R-:W-:Y:S01]  /*3850*/  SEL R35, R72.reuse, R119, !P3 ;  /* 0x0000007748237207 */ /* 0x040fe20005800000 */
[----:B------:R-:W-:Y:S01]  /*3860*/  STL [R1+0x330], R66 ;  /* 0x0003304201007387 */ /* 0x000fe20000100800 */
[----:B------:R-:W-:Y:S01]  /*3870*/  SEL R36, R72, R121, !P3 ;  /* 0x0000007948247207 */ /* 0x000fe20005800000 */
[----:B------:R-:W-:Y:S01]  /*3880*/  VIADD R119, R82, UR7 ;  /* 0x0000000752777c36 */ /* 0x000fe20008000000 */
[----:B------:R-:W-:-:S02]  /*3890*/  SEL R37, R72, R123, !P3 ;  /* 0x0000007b48257207 */ /* 0x000fc40005800000 */
[C---:B------:R-:W-:Y:S02]  /*38a0*/  SEL R38, R72.reuse, R125, !P3 ;  /* 0x0000007d48267207 */ /* 0x040fe40005800000 */
[C---:B------:R-:W-:Y:S02]  /*38b0*/  SEL R40, R72.reuse, R40, !P3 ;  /* 0x0000002848287207 */ /* 0x040fe40005800000 */
[C---:B------:R-:W-:Y:S02]  /*38c0*/  SEL R42, R72.reuse, R42, !P3 ;  /* 0x0000002a482a7207 */ /* 0x040fe40005800000 */
[C---:B------:R-:W-:Y:S02]  /*38d0*/  SEL R44, R72.reuse, R115, !P3 ;  /* 0x00000073482c7207 */ /* 0x040fe40005800000 */
[C---:B------:R-:W-:Y:S02]  /*38e0*/  SEL R45, R72.reuse, R45, !P3 ;  /* 0x0000002d482d7207 */ /* 0x040fe40005800000 */
[----:B------:R-:W-:-:S02]  /*38f0*/  SEL R46, R72, R113, !P3 ;  /* 0x00000071482e7207 */ /* 0x000fc40005800000 */
[C---:B------:R-:W-:Y:S01]  /*3900*/  SEL R47, R72.reuse, R47, !P3 ;  /* 0x0000002f482f7207 */ /* 0x040fe20005800000 */
[----:B------:R-:W-:Y:S01]  /*3910*/  IMAD R122, R45, UR5, RZ ;  /* 0x000000052d7a7c24 */ /* 0x000fe2000f8e02ff */
[----:B------:R-:W-:Y:S01]  /*3920*/  SEL R48, R72, R111, !P3 ;  /* 0x0000006f48307207 */ /* 0x000fe20005800000 */
[----:B------:R-:W-:Y:S01]  /*3930*/  IMAD R121, R46, UR5, RZ ;  /* 0x000000052e797c24 */ /* 0x000fe2000f8e02ff */
[C---:B------:R-:W-:Y:S01]  /*3940*/  SEL R49, R72.reuse, R49, !P3 ;  /* 0x0000003148317207 */ /* 0x040fe20005800000 */
[----:B------:R-:W-:Y:S01]  /*3950*/  IMAD R120, R47, UR5, RZ ;  /* 0x000000052f787c24 */ /* 0x000fe2000f8e02ff */
[C---:B------:R-:W-:Y:S02]  /*3960*/  SEL R50, R72.reuse, R109, !P3 ;  /* 0x0000006d48327207 */ /* 0x040fe40005800000 */
[C---:B------:R-:W-:Y:S02]  /*3970*/  SEL R51, R72.reuse, R51, !P3 ;  /* 0x0000003348337207 */ /* 0x040fe40005800000 */
[----:B------:R-:W-:-:S02]  /*3980*/  SEL R52, R72, R107, !P3 ;  /* 0x0000006b48347207 */ /* 0x000fc40005800000 */
[C---:B------:R-:W-:Y:S02]  /*3990*/  SEL R53, R72.reuse, R53, !P3 ;  /* 0x0000003548357207 */ /* 0x040fe40005800000 */
[C---:B------:R-:W-:Y:S02]  /*39a0*/  SEL R54, R72.reuse, R105, !P3 ;  /* 0x0000006948367207 */ /* 0x040fe40005800000 */
[C---:B------:R-:W-:Y:S02]  /*39b0*/  SEL R55, R72.reuse, R55, !P3 ;  /* 0x0000003748377207 */ /* 0x040fe40005800000 */
        /* <DEDUP_REMOVED lines=17> */
[C---:B------:R-:W-:Y:S01]  /*3ad0*/  SEL R2, R72.reuse, R81, !P3 ;  /* 0x0000005148027207 */ /* 0x040fe20005800000 */
[----:B------:R-:W-:Y:S01]  /*3ae0*/  IMAD R81, R33, UR5, RZ ;  /* 0x0000000521517c24 */ /* 0x000fe2000f8e02ff */
[C---:B------:R-:W-:Y:S02]  /*3af0*/  SEL R3, R72.reuse, R3, !P3 ;  /* 0x0000000348037207 */ /* 0x040fe40005800000 */
[C---:B------:R-:W-:Y:S02]  /*3b00*/  SEL R9, R72.reuse, R9, !P3 ;  /* 0x0000000948097207 */ /* 0x040fe40005800000 */
[----:B------:R-:W-:-:S02]  /*3b10*/  SEL R25, R72, R25, !P3 ;  /* 0x0000001948197207 */ /* 0x000fc40005800000 */
[C---:B------:R-:W-:Y:S02]  /*3b20*/  SEL R67, R72.reuse, R67, !P3 ;  /* 0x0000004348437207 */ /* 0x040fe40005800000 */
[C---:B------:R-:W-:Y:S02]  /*3b30*/  SEL R68, R72.reuse, R73, !P3 ;  /* 0x0000004948447207 */ /* 0x040fe40005800000 */
[C---:B------:R-:W-:Y:S01]  /*3b40*/  SEL R69, R72.reuse, R69, !P3 ;  /* 0x0000004548457207 */ /* 0x040fe20005800000 */
[----:B------:R1:W-:Y:S01]  /*3b50*/  STL [R1+0x338], R67 ;  /* 0x0003384301007387 */ /* 0x0003e20000100800 */
[C---:B------:R-:W-:Y:S02]  /*3b60*/  SEL R70, R72.reuse, R65, !P3 ;  /* 0x0000004148467207 */ /* 0x040fe40005800000 */
[----:B------:R-:W-:Y:S01]  /*3b70*/  SEL R71, R72, R71, !P3 ;  /* 0x0000004748477207 */ /* 0x000fe20005800000 */
[----:B------:R-:W-:Y:S01]  /*3b80*/  STL [R1+0xcc], R86 ;  /* 0x0000cc5601007387 */ /* 0x000fe20000100800 */
[----:B------:R-:W-:Y:S01]  /*3b90*/  ISETP.NE.U32.AND P3, PT, R76, RZ, PT ;  /* 0x000000ff4c00720c */ /* 0x000fe20003f65070 */
[----:B------:R-:W-:Y:S01]  /*3ba0*/  IMAD R76, R4, 0x8, R86 ;  /* 0x00000008044c7824 */ /* 0x000fe200078e0256 */
[----:B------:R-:W-:-:S02]  /*3bb0*/  ISETP.GE.AND P4, PT, R98, RZ, PT ;  /* 0x000000ff6200720c */ /* 0x000fc40003f86270 */
[----:B------:R-:W-:Y:S01]  /*3bc0*/  ISETP.NE.AND P0, PT, R96, RZ, PT ;  /* 0x000000ff6000720c */ /* 0x000fe20003f05270 */
[----:B-1----:R-:W-:Y:S01]  /*3bd0*/  IMAD R67, R4, 0x8, R76 ;  /* 0x0000000804437824 */ /* 0x002fe200078e024c */
[C---:B------:R-:W-:Y:S01]  /*3be0*/  LOP3.LUT R17, R118.reuse, 0x40, RZ, 0xfc, !PT ;  /* 0x0000004076117812 */ /* 0x040fe200078efcff */
[----:B------:R-:W-:Y:S01]  /*3bf0*/  STL [R1+0xd0], R76 ;  /* 0x0000d04c01007387 */ /* 0x000fe20000100800 */
[----:B------:R-:W-:Y:S01]  /*3c00*/  LOP3.LUT R115, R118, 0x8, RZ, 0xfc, !PT ;  /* 0x0000000876737812 */ /* 0x000fe200078efcff */
[C---:B------:R-:W-:Y:S01]  /*3c10*/  IMAD R66, R4.reuse, 0x8, R67 ;  /* 0x0000000804427824 */ /* 0x040fe200078e0243 */
[-C--:B------:R-:W-:Y:S01]  /*3c20*/  ISETP.GE.AND P5, PT, R17, R22.reuse, PT ;  /* 0x000000161100720c */ /* 0x080fe20003fa6270 */
[----:B------:R-:W-:Y:S01]  /*3c30*/  STL [R1+0xd4], R67 ;  /* 0x0000d44301007387 */ /* 0x000fe20000100800 */
[----:B------:R-:W-:Y:S01]  /*3c40*/  ISETP.GE.AND P2, PT, R115, R22, PT ;  /* 0x000000167300720c */ /* 0x000fe20003f46270 */
[----:B------:R-:W-:Y:S01]  /*3c50*/  IMAD R64, R4, 0x8, R66 ;  /* 0x0000000804407824 */ /* 0x000fe200078e0242 */
[----:B------:R-:W-:Y:S01]  /*3c60*/  SEL R65, R0, RZ, !P5 ;  /* 0x000000ff00417207 */ /* 0x000fe20006800000 */
[----:B------:R-:W-:Y:S01]  /*3c70*/  @!P4 IMAD.MOV R61, RZ, RZ, -R61 ;  /* 0x000000ffff3dc224 */ /* 0x000fe200078e0a3d */
[----:B------:R-:W-:Y:S01]  /*3c80*/  STL [R1+0xd8], R66 ;  /* 0x0000d84201007387 */ /* 0x000fe20000100800 */
[----:B------:R-:W-:Y:S01]  /*3c90*/  @!P0 LOP3.LUT R61, RZ, R96, RZ, 0x33, !PT ;  /* 0x00000060ff3d8212 */ /* 0x000fe200078e33ff */
[----:B------:R-:W-:Y:S01]  /*3ca0*/  IMAD R63, R4, 0x8, R64 ;  /* 0x00000008043f7824 */ /* 0x000fe200078e0240 */
[----:B------:R-:W-:Y:S01]  /*3cb0*/  ISETP.NE.U32.AND P0, PT, R65, RZ, PT ;  /* 0x000000ff4100720c */ /* 0x000fe20003f05070 */
[----:B------:R-:W-:Y:S01]  /*3cc0*/  STL [R1+0xdc], R64 ;  /* 0x0000dc4001007387 */ /* 0x000fe20000100800 */
[----:B------:R-:W-:Y:S01]  /*3cd0*/  SEL R65, R0, RZ, !P2 ;  /* 0x000000ff00417207 */ /* 0x000fe20005000000 */
[----:B------:R-:W-:Y:S01]  /*3ce0*/  IMAD R23, R61, R23, RZ ;  /* 0x000000173d177224 */ /* 0x000fe200078e02ff */
[----:B------:R-:W-:Y:S01]  /*3cf0*/  ISETP.NE.U32.AND P1, PT, R74, RZ, PT ;  /* 0x000000ff4a00720c */ /* 0x000fe20003f25070 */
[C---:B------:R-:W-:Y:S01]  /*3d00*/  IMAD R21, R4.reuse, 0x8, R63 ;  /* 0x0000000804157824 */ /* 0x040fe200078e023f */
[----:B------:R-:W-:Y:S01]  /*3d10*/  ISETP.NE.U32.AND P2, PT, R65, RZ, PT ;  /* 0x000000ff4100720c */ /* 0x000fe20003f45070 */
[----:B------:R-:W-:Y:S01]  /*3d20*/  IMAD.SHL.U32 R62, R23, 0x4, RZ ;  /* 0x00000004173e7824 */ /* 0x000fe200078e00ff */
[----:B------:R-:W-:Y:S01]  /*3d30*/  STL [R1+0xe0], R63 ;  /* 0x0000e03f01007387 */ /* 0x000fe20000100800 */
[----:B------:R-:W-:Y:S01]  /*3d40*/  IMAD R65, R4, 0x8, R21 ;  /* 0x0000000804417824 */ /* 0x000fe200078e0215 */
[----:B------:R-:W-:Y:S01]  /*3d50*/  LOP3.LUT R13, R118, 0x60, RZ, 0xfc, !PT ;  /* 0x00000060760d7812 */ /* 0x000fe200078efcff */
[----:B------:R-:W-:Y:S01]  /*3d60*/  IMAD.SHL.U32 R77, R67, 0x4, RZ ;  /* 0x00000004434d7824 */ /* 0x000fe200078e00ff */
[----:B------:R-:W-:Y:S01]  /*3d70*/  IADD3 R112, P4, R62, UR8, RZ ;  /* 0x000000083e707c10 */ /* 0x000fe2000ff9e0ff */
[----:B------:R-:W-:Y:S01]  /*3d80*/  IMAD R73, R4, 0x8, R65 ;  /* 0x0000000804497824 */ /* 0x000fe200078e0241 */
[----:B------:R1:W-:Y:S01]  /*3d90*/  STL [R1+0xf8], R23 ;  /* 0x0000f81701007387 */ /* 0x0003e20000100800 */
[----:B------:R-:W-:-:S02]  /*3da0*/  ISETP.GE.AND P6, PT, R13, R22, PT ;  /* 0x000000160d00720c */ /* 0x000fc40003fc6270 */
[----:B------:R-:W-:Y:S01]  /*3db0*/  IMAD R61, R4, 0x8, R73 ;  /* 0x00000008043d7824 */ /* 0x000fe200078e0249 */
[----:B------:R-:W-:Y:S01]  /*3dc0*/  LEA R108, P5, R73, R112, 0x2 ;  /* 0x00000070496c7211 */ /* 0x000fe200078a10ff */
[----:B------:R-:W-:Y:S01]  /*3dd0*/  STL [R1+0xe4], R21 ;  /* 0x0000e41501007387 */ /* 0x000fe20000100800 */
[----:B------:R-:W-:-:S03]  /*3de0*/  SEL R72, R0, RZ, !P6 ;  /* 0x000000ff00487207 */ /* 0x000fc60007000000 */
[----:B------:R2:W-:Y:S01]  /*3df0*/  STL [R1+0x23c], R62 ;  /* 0x00023c3e01007387 */ /* 0x0005e20000100800 */
[----:B-1----:R-:W-:Y:S02]  /*3e00*/  LEA.HI.X.SX32 R23, R23, UR9, 0x2, P4 ;  /* 0x0000000917177c11 */ /* 0x002fe4000a0f16ff */
[-C--:B------:R-:W-:Y:S01]  /*3e10*/  LEA R74, P4, R65, R112.reuse, 0x2 ;  /* 0x00000070414a7211 */ /* 0x080fe200078810ff */
[----:B------:R-:W-:Y:S01]  /*3e20*/  STL [R1+0x138], R79 ;  /* 0x0001384f01007387 */ /* 0x000fe20000100800 */
[-C--:B------:R-:W-:Y:S01]  /*3e30*/  LEA.HI.X.SX32 R109, R73, R23.reuse, 0x2, P5 ;  /* 0x00000017496d7211 */ /* 0x080fe200028f16ff */
[----:B------:R-:W-:Y:S01]  /*3e40*/  IMAD R73, R26, UR5, RZ ;  /* 0x000000051a497c24 */ /* 0x000fe2000f8e02ff */
[----:B------:R-:W-:Y:S01]  /*3e50*/  LEA.HI.X.SX32 R75, R65, R23, 0x2, P4 ;  /* 0x00000017414b7211 */ /* 0x000fe200020f16ff */
[----:B------:R-:W-:Y:S01]  /*3e60*/  IMAD.SHL.U32 R65, R64, 0x4, RZ ;  /* 0x0000000440417824 */ /* 0x000fe200078e00ff */
[-C--:B------:R-:W-:Y:S01]  /*3e70*/  LEA R98, P4, R61, R112.reuse, 0x2 ;  /* 0x000000703d627211 */ /* 0x080fe200078810ff */
[----:B--2---:R-:W-:Y:S01]  /*3e80*/  IMAD.SHL.U32 R62, R76, 0x4, RZ ;  /* 0x000000044c3e7824 */ /* 0x004fe200078e00ff */
[----:B------:R-:W-:-:S02]  /*3e90*/  LEA R96, P5, R84, R112, 0x2 ;  /* 0x0000007054607211 */ /* 0x000fc400078a10ff */
[-C--:B------:R-:W-:Y:S01]  /*3ea0*/  LEA.HI.X.SX32 R99, R61, R23.reuse, 0x2, P4 ;  /* 0x000000173d637211 */ /* 0x080fe200020f16ff */
[----:B------:R-:W-:Y:S01]  /*3eb0*/  IMAD R61, R4, 0x8, R61 ;  /* 0x00000008043d7824 */ /* 0x000fe200078e023d */
[-C--:B------:R-:W-:Y:S01]  /*3ec0*/  LEA.HI.X.SX32 R97, R84, R23.reuse, 0x2, P5 ;  /* 0x0000001754617211 */ /* 0x080fe200028f16ff */
[----:B------:R1:W-:Y:S01]  /*3ed0*/  STL [R1+0x134], R62 ;  /* 0x0001343e01007387 */ /* 0x0003e20000100800 */
[-C--:B------:R-:W-:Y:S02]  /*3ee0*/  LEA R102, P4, R88, R112.reuse, 0x2 ;  /* 0x0000007058667211 */ /* 0x080fe400078810ff */
[-C--:B------:R-:W-:Y:S01]  /*3ef0*/  LEA R84, P5, R94, R112.reuse, 0x2 ;  /* 0x000000705e547211 */ /* 0x080fe200078a10ff */
[----:B------:R2:W-:Y:S01]  /*3f00*/  STL [R1+0x130], R77 ;  /* 0x0001304d01007387 */ /* 0x0005e20000100800 */
[-C--:B------:R-:W-:Y:S02]  /*3f10*/  LEA.HI.X.SX32 R103, R88, R23.reuse, 0x2, P4 ;  /* 0x0000001758677211 */ /* 0x080fe400020f16ff */
[----:B------:R-:W-:Y:S01]  /*3f20*/  LEA.HI.X.SX32 R85, R94, R23, 0x2, P5 ;  /* 0x000000175e557211 */ /* 0x000fe200028f16ff */
[----:B------:R-:W-:Y:S01]  /*3f30*/  @!PT LDS RZ, [RZ] ;  /* 0x00000000fffff984 */ /* 0x000fe20000000800 */
[----:B------:R-:W-:Y:S01]  /*3f40*/  @!PT LDS RZ, [RZ] ;  /* 0x00000000fffff984 */ /* 0x000fe20000000800 */
[----:B------:R-:W-:Y:S01]  /*3f50*/  @!PT LDS RZ, [RZ] ;  /* 0x00000000fffff984 */ /* 0x000fe20000000800 */
[----:B------:R3:W-:Y:S01]  /*3f60*/  LDGSTS.E [R119+0x60000], desc[UR16][R96.64], P1 ;  /* 0x6000000060777fae */ /* 0x0007e20008921850 */
[----:B------:R-:W-:-:S02]  /*3f70*/  LEA R88, P4, R92, R112, 0x2 ;  /* 0x000000705c587211 */ /* 0x000fc400078810ff */
[-C--:B------:R-:W-:Y:S02]  /*3f80*/  LEA R110, P5, R90, R112.reuse, 0x2 ;  /* 0x000000705a6e7211 */ /* 0x080fe400078a10ff */
[----:B------:R-:W-:Y:S01]  /*3f90*/  ISETP.NE.U32.AND P6, PT, R72, RZ, PT ;  /* 0x000000ff4800720c */ /* 0x000fe20003fc5070 */
[----:B------:R-:W-:Y:S01]  /*3fa0*/  IMAD.SHL.U32 R72, R66, 0x4, RZ ;  /* 0x0000000442487824 */ /* 0x000fe200078e00ff */
[-C--:B------:R-:W-:Y:S02]  /*3fb0*/  LEA.HI.X.SX32 R89, R92, R23.reuse, 0x2, P4 ;  /* 0x000000175c597211 */ /* 0x080fe400020f16ff */
[-C--:B------:R-:W-:Y:S02]  /*3fc0*/  LEA.HI.X.SX32 R111, R90, R23.reuse, 0x2, P5 ;  /* 0x000000175a6f7211 */ /* 0x080fe400028f16ff */
[-C--:B------:R-:W-:Y:S01]  /*3fd0*/  IADD3 R94, P4, R79, R112.reuse, RZ ;  /* 0x000000704f5e7210 */ /* 0x080fe20007f9e0ff */
[----:B------:R-:W-:Y:S01]  /*3fe0*/  STL [R1+0x12c], R72 ;  /* 0x00012c4801007387 */ /* 0x000fe20000100800 */
[-C--:B------:R-:W-:Y:S01]  /*3ff0*/  IADD3 R92, P5, R62, R112.reuse, RZ ;  /* 0x000000703e5c7210 */ /* 0x080fe20007fbe0ff */
[----:B-1----:R-:W-:Y:S01]  /*4000*/  IMAD.SHL.U32 R62, R63, 0x4, RZ ;  /* 0x000000043f3e7824 */ /* 0x002fe200078e00ff */
[-C--:B------:R-:W-:Y:S01]  /*4010*/  LEA.HI.X.SX32 R95, R86, R23.reuse, 0x2, P4 ;  /* 0x00000017565f7211 */ /* 0x080fe200020f16ff */
[----:B------:R-:W-:Y:S01]  /*4020*/  STL [R1+0x128], R65 ;  /* 0x0001284101007387 */ /* 0x000fe20000100800 */
[-C--:B------:R-:W-:Y:S01]  /*4030*/  LEA.HI.X.SX32 R93, R76, R23.reuse, 0x2, P5 ;  /* 0x000000174c5d7211 */ /* 0x080fe200028f16ff */
[----:B------:R-:W-:Y:S01]  /*4040*/  IMAD R76, R35, UR5, RZ ;  /* 0x00000005234c7c24 */ /* 0x000fe2000f8e02ff */
[-C--:B------:R-:W-:Y:S01]  /*4050*/  IADD3 R100, P4, R77, R112.reuse, RZ ;  /* 0x000000704d647210 */ /* 0x080fe20007f9e0ff */
[----:B------:R1:W-:Y:S01]  /*4060*/  STL [R1+0x124], R62 ;  /* 0x0001243e01007387 */ /* 0x0003e20000100800 */
[-C--:B------:R-:W-:Y:S01]  /*4070*/  IADD3 R104, P5, R72, R112.reuse, RZ ;  /* 0x0000007048687210 */ /* 0x080fe20007fbe0ff */
[----:B------:R-:W-:Y:S01]  /*4080*/  IMAD R79, R59, UR5, RZ ;  /* 0x000000053b4f7c24 */ /* 0x000fe2000f8e02ff */
[-C--:B------:R-:W-:Y:S01]  /*4090*/  LEA.HI.X.SX32 R101, R67, R23.reuse, 0x2, P4 ;  /* 0x0000001743657211 */ /* 0x080fe200020f16ff */
[----:B------:R4:W-:Y:S01]  /*40a0*/  LDGSTS.E [R119+0x62000], desc[UR16][R110.64], P3 ;  /* 0x620000006e777fae */ /* 0x0009e20009921850 */
[----:B------:R-:W-:Y:S01]  /*40b0*/  LEA.HI.X.SX32 R105, R66, R23, 0x2, P5 ;  /* 0x0000001742697211 */ /* 0x000fe200028f16ff */
[----:B--2---:R-:W-:Y:S01]  /*40c0*/  IMAD R77, R24, UR5, RZ ;  /* 0x00000005184d7c24 */ /* 0x004fe2000f8e02ff */
[----:B------:R-:W-:-:S02]  /*40d0*/  IADD3 R106, P4, R65, R112, RZ ;  /* 0x00000070416a7210 */ /* 0x000fc40007f9e0ff */
[-C--:B------:R-:W-:Y:S01]  /*40e0*/  IADD3 R90, P5, R62, R112.reuse, RZ ;  /* 0x000000703e5a7210 */ /* 0x080fe20007fbe0ff */
[----:B-1----:R-:W-:Y:S01]  /*40f0*/  IMAD.SHL.U32 R62, R21, 0x4, RZ ;  /* 0x00000004153e7824 */ /* 0x002fe200078e00ff */
[-C--:B------:R-:W-:Y:S01]  /*4100*/  LEA.HI.X.SX32 R107, R64, R23.reuse, 0x2, P4 ;  /* 0x00000017406b7211 */ /* 0x080fe200020f16ff */
[----:B------:R-:W-:Y:S01]  /*4110*/  LDGSTS.E [R119+0x64000], desc[UR16][R104.64], P0 ;  /* 0x6400000068777fae */ /* 0x000fe20008121850 */
[-C--:B------:R-:W-:Y:S02]  /*4120*/  LEA R86, P4, R61, R112.reuse, 0x2 ;  /* 0x000000703d567211 */ /* 0x080fe400078810ff */
[-C--:B------:R-:W-:Y:S01]  /*4130*/  LEA.HI.X.SX32 R91, R63, R23.reuse, 0x2, P5 ;  /* 0x000000173f5b7211 */ /* 0x080fe200028f16ff */
[----:B------:R1:W-:Y:S01]  /*4140*/  STL [R1+0x120], R62 ;  /* 0x0001203e01007387 */ /* 0x0003e20000100800 */
[----:B------:R-:W-:Y:S02]  /*4150*/  IADD3 R112, P5, R62, R112, RZ ;  /* 0x000000703e707210 */ /* 0x000fe40007fbe0ff */
[----:B------:R-:W-:Y:S01]  /*4160*/  LOP3.LUT R63, R118, 0x48, RZ, 0xfc, !PT ;  /* 0x00000048763f7812 */ /* 0x000fe200078efcff */
[----:B------:R3:W-:Y:S01]  /*4170*/  STL.64 [R1+0x268], R96 ;  /* 0x0002686001007387 */ /* 0x0007e20000100a00 */
[----:B------:R-:W-:-:S02]  /*4180*/  LEA.HI.X.SX32 R113, R21, R23, 0x2, P5 ;  /* 0x0000001715717211 */ /* 0x000fc400028f16ff */
[-C--:B------:R-:W-:Y:S01]  /*4190*/  ISETP.GE.AND P5, PT, R116, R22.reuse, PT ;  /* 0x000000167400720c */ /* 0x080fe20003fa6270 */
[----:B------:R4:W-:Y:S01]  /*41a0*/  STL [R1+0x260], R111 ;  /* 0x0002606f01007387 */ /* 0x0009e20000100800 */
[----:B------:R-:W-:Y:S02]  /*41b0*/  LEA.HI.X.SX32 R87, R61, R23, 0x2, P4 ;  /* 0x000000173d577211 */ /* 0x000fe400020f16ff */
[----:B-1----:R-:W-:Y:S01]  /*41c0*/  LOP3.LUT R62, R118, 0x68, RZ, 0xfc, !PT ;  /* 0x00000068763e7812 */ /* 0x002fe200078efcff */
[----:B------:R-:W-:Y:S01]  /*41d0*/  LDGSTS.E [R119+0x66000], desc[UR16][R74.64], P6 ;  /* 0x660000004a777fae */ /* 0x000fe2000b121850 */
[-C--:B------:R-:W-:Y:S02]  /*41e0*/  ISETP.GE.AND P4, PT, R63, R22.reuse, PT ;  /* 0x000000163f00720c */ /* 0x080fe40003f86270 */
[----:B------:R-:W-:Y:S01]  /*41f0*/  SEL R61, R0, RZ, !P5 ;  /* 0x000000ff003d7207 */ /* 0x000fe20006800000 */
[----:B------:R-:W-:Y:S01]  /*4200*/  STL.64 [R1+0x270], R104 ;  /* 0x0002706801007387 */ /* 0x000fe20000100a00 */
[----:B------:R-:W-:Y:S01]  /*4210*/  ISETP.GE.AND P5, PT, R62, R22, PT ;  /* 0x000000163e00720c */ /* 0x000fe20003fa6270 */
[----:B---3--:R-:W-:Y:S01]  /*4220*/  IMAD R97, R43, UR5, RZ ;  /* 0x000000052b617c24 */ /* 0x008fe2000f8e02ff */
[----:B------:R-:W-:Y:S01]  /*4230*/  SEL R23, R0, RZ, !P4 ;  /* 0x000000ff00177207 */ /* 0x000fe20006000000 */
[----:B------:R-:W-:Y:S01]  /*4240*/  IMAD R96, R44, UR5, RZ ;  /* 0x000000052c607c24 */ /* 0x000fe2000f8e02ff */
[----:B------:R-:W-:-:S02]  /*4250*/  ISETP.NE.U32.AND P1, PT, R61, RZ, PT ;  /* 0x000000ff3d00720c */ /* 0x000fc40003f25070 */
[----:B------:R-:W-:Y:S02]  /*4260*/  SEL R61, R0, RZ, !P5 ;  /* 0x000000ff003d7207 */ /* 0x000fe40006800000 */
[----:B----4-:R-:W-:Y:S02]  /*4270*/  SHF.R.U32.HI R111, RZ, 0x6, R114 ;  /* 0x00000006ff6f7819 */ /* 0x010fe40000011672 */
[----:B------:R-:W-:Y:S02]  /*4280*/  LOP3.LUT R21, R118, 0x10, RZ, 0xfc, !PT ;  /* 0x0000001076157812 */ /* 0x000fe400078efcff */
[----:B------:R-:W-:Y:S02]  /*4290*/  ISETP.NE.U32.AND P5, PT, R23, RZ, PT ;  /* 0x000000ff1700720c */ /* 0x000fe40003fa5070 */
[----:B------:R-:W-:Y:S02]  /*42a0*/  LOP3.LUT R72, R82, 0x20, RZ, 0x3c, !PT ;  /* 0x0000002052487812 */ /* 0x000fe400078e3cff */
[----:B------:R-:W-:-:S02]  /*42b0*/  SGXT.U32 R111, R111, 0x3 ;  /* 0x000000036f6f781a */ /* 0x000fc40000000000 */
[-C--:B------:R-:W-:Y:S01]  /*42c0*/  ISETP.GE.AND P4, PT, R21, R22.reuse, PT ;  /* 0x000000161500720c */ /* 0x080fe20003f86270 */
[----:B------:R-:W-:Y:S01]  /*42d0*/  VIADD R118, R72, UR7 ;  /* 0x0000000748767c36 */ /* 0x000fe20008000000 */
[----:B------:R-:W-:Y:S01]  /*42e0*/  LOP3.LUT R21, R114, 0x7f, RZ, 0xc0, !PT ;  /* 0x0000007f72157812 */ /* 0x000fe200078ec0ff */
[----:B------:R1:W-:Y:S01]  /*42f0*/  STL [R1+0x24c], R72 ;  /* 0x00024c4801007387 */ /* 0x0003e20000100800 */
[C---:B------:R-:W-:Y:S02]  /*4300*/  LOP3.LUT R67, R111.reuse, 0x30, RZ, 0xfc, !PT ;  /* 0x000000306f437812 */ /* 0x040fe400078efcff */
[----:B------:R-:W-:Y:S01]  /*4310*/  SEL R23, R0, RZ, !P4 ;  /* 0x000000ff00177207 */ /* 0x000fe20006000000 */
[----:B------:R2:W-:Y:S01]  /*4320*/  LDGSTS.E [R118+0x60000], desc[UR16][R102.64], P2 ;  /* 0x6000000066767fae */ /* 0x0005e20009121850 */
[----:B------:R-:W-:Y:S02]  /*4330*/  LOP3.LUT R66, R111, 0x50, RZ, 0xfc, !PT ;  /* 0x000000506f427812 */ /* 0x000fe400078efcff */
[----:B------:R-:W-:Y:S01]  /*4340*/  ISETP.NE.U32.AND P4, PT, R61, RZ, PT ;  /* 0x000000ff3d00720c */ /* 0x000fe20003f85070 */
[----:B------:R3:W-:Y:S01]  /*4350*/  LDGSTS.E [R118+0x62000], desc[UR16][R94.64], P1 ;  /* 0x620000005e767fae */ /* 0x0007e20008921850 */
[----:B------:R-:W-:Y:S01]  /*4360*/  LOP3.LUT R65, R111, 0x70, RZ, 0xfc, !PT ;  /* 0x000000706f417812 */ /* 0x000fe200078efcff */
[----:B-1----:R-:W-:Y:S01]  /*4370*/  IMAD R72, R31, UR5, RZ ;  /* 0x000000051f487c24 */ /* 0x002fe2000f8e02ff */
[----:B------:R-:W-:Y:S01]  /*4380*/  LOP3.LUT R61, R111, 0x18, RZ, 0xfc, !PT ;  /* 0x000000186f3d7812 */ /* 0x000fe200078efcff */
[----:B------:R-:W-:Y:S01]  /*4390*/  LDGSTS.E [R118+0x64000], desc[UR16][R106.64], P5 ;  /* 0x640000006a767fae */ /* 0x000fe2000a921850 */
[CC--:B------:R-:W-:Y:S01]  /*43a0*/  ISETP.GE.AND P0, PT, R21.reuse, R22.reuse, PT ;  /* 0x000000161500720c */ /* 0x0c0fe20003f06270 */
[----:B------:R-:W-:Y:S01]  /*43b0*/  IMAD R21, R21, R5, RZ ;  /* 0x0000000515157224 */ /* 0x000fe200078e02ff */
[-C--:B------:R-:W-:Y:S01]  /*43c0*/  ISETP.GE.AND P6, PT, R67, R22.reuse, PT ;  /* 0x000000164300720c */ /* 0x080fe20003fc6270 */
[----:B------:R-:W-:Y:S01]  /*43d0*/  STL [R1+0x25c], R75 ;  /* 0x00025c4b01007387 */ /* 0x000fe20000100800 */
[C---:B------:R-:W-:Y:S01]  /*43e0*/  LOP3.LUT R62, R111.reuse, 0x78, RZ, 0xfc, !PT ;  /* 0x000000786f3e7812 */ /* 0x040fe200078efcff */
[----:B------:R-:W-:Y:S01]  /*43f0*/  IMAD R67, R48, UR5, RZ ;  /* 0x0000000530437c24 */ /* 0x000fe2000f8e02ff */
[----:B------:R-:W-:Y:S01]  /*4400*/  ISETP.GE.AND P2, PT, R66, R22, PT ;  /* 0x000000164200720c */ /* 0x000fe20003f46270 */
[----:B------:R-:W-:Y:S01]  /*4410*/  LDGSTS.E [R118+0x66000], desc[UR16][R108.64], P4 ;  /* 0x660000006c767fae */ /* 0x000fe2000a121850 */
[C---:B------:R-:W-:Y:S01]  /*4420*/  LOP3.LUT R64, R111.reuse, 0x38, RZ, 0xfc, !PT ;  /* 0x000000386f407812 */ /* 0x040fe200078efcff */
[----:B------:R-:W-:Y:S01]  /*4430*/  IMAD R66, R50, UR5, RZ ;  /* 0x0000000532427c24 */ /* 0x000fe2000f8e02ff */
[----:B------:R-:W-:Y:S01]  /*4440*/  LOP3.LUT R63, R111, 0x58, RZ, 0xfc, !PT ;  /* 0x000000586f3f7812 */ /* 0x000fe200078efcff */
[----:B------:R-:W-:Y:S01]  /*4450*/  STL [R1+0x258], R102 ;  /* 0x0002586601007387 */ /* 0x000fe20000100800 */
[----:B------:R-:W-:-:S02]  /*4460*/  ISETP.NE.U32.AND P3, PT, R23, RZ, PT ;  /* 0x000000ff1700720c */ /* 0x000fc40003f65070 */
[-C--:B------:R-:W-:Y:S01]  /*4470*/  ISETP.GE.AND P1, PT, R65, R22.reuse, PT ;  /* 0x000000164100720c */ /* 0x080fe20003f26270 */
[----:B------:R2:W-:Y:S01]  /*4480*/  STL [R1+0x254], R103 ;  /* 0x0002546701007387 */ /* 0x0005e20000100800 */
[-C--:B------:R-:W-:Y:S02]  /*4490*/  ISETP.GE.AND P5, PT, R61, R22.reuse, PT ;  /* 0x000000163d00720c */ /* 0x080fe40003fa6270 */
[C---:B------:R-:W-:Y:S01]  /*44a0*/  SEL R61, R0.reuse, RZ, !P6 ;  /* 0x000000ff003d7207 */ /* 0x040fe20007000000 */
[----:B------:R3:W-:Y:S01]  /*44b0*/  STL.64 [R1+0x278], R94 ;  /* 0x0002785e01007387 */ /* 0x0007e20000100a00 */
[C---:B------:R-:W-:Y:S02]  /*44c0*/  SEL R65, R0.reuse, RZ, !P0 ;  /* 0x000000ff00417207 */ /* 0x040fe40004000000 */
[----:B------:R-:W-:Y:S01]  /*44d0*/  SEL R23, R0, RZ, !P2 ;  /* 0x000000ff00177207 */ /* 0x000fe20005000000 */
[----:B------:R-:W-:Y:S01]  /*44e0*/  STL.64 [R1+0x280], R106 ;  /* 0x0002806a01007387 */ /* 0x000fe20000100a00 */
[-C--:B------:R-:W-:Y:S01]  /*44f0*/  ISETP.GE.AND P0, PT, R62, R22.reuse, PT ;  /* 0x000000163e00720c */ /* 0x080fe20003f06270 */
[----:B--2---:R-:W-:Y:S01]  /*4500*/  IMAD R103, R19, UR5, RZ ;  /* 0x0000000513677c24 */ /* 0x004fe2000f8e02ff */
[-C--:B------:R-:W-:Y:S01]  /*4510*/  ISETP.GE.AND P6, PT, R64, R22.reuse, PT ;  /* 0x000000164000720c */ /* 0x080fe20003fc6270 */
[----:B------:R-:W-:Y:S01]  /*4520*/  STL.64 [R1+0x290], R118 ;  /* 0x0002907601007387 */ /* 0x000fe20000100a00 */
[----:B------:R-:W-:Y:S01]  /*4530*/  ISETP.GE.AND P2, PT, R63, R22, PT ;  /* 0x000000163f00720c */ /* 0x000fe20003f46270 */
[----:B------:R-:W-:Y:S01]  /*4540*/  IMAD R64, R52, UR5, RZ ;  /* 0x0000000534407c24 */ /* 0x000fe2000f8e02ff */
[----:B------:R-:W-:Y:S01]  /*4550*/  LOP3.LUT R62, R82, 0x40, RZ, 0x3c, !PT ;  /* 0x00000040523e7812 */ /* 0x000fe200078e3cff */
[----:B------:R-:W-:Y:S01]  /*4560*/  STL.64 [R1+0x288], R108 ;  /* 0x0002886c01007387 */ /* 0x000fe20000100a00 */
[----:B------:R-:W-:Y:S01]  /*4570*/  SEL R22, R0, RZ, !P1 ;  /* 0x000000ff00167207 */ /* 0x000fe20004800000 */
[----:B---3--:R-:W-:Y:S01]  /*4580*/  IMAD R95, R36, UR5, RZ ;  /* 0x00000005245f7c24 */ /* 0x008fe2000f8e02ff */
[----:B------:R-:W-:Y:S01]  /*4590*/  ISETP.NE.U32.AND P1, PT, R61, RZ, PT ;  /* 0x000000ff3d00720c */ /* 0x000fe20003f25070 */
[----:B------:R-:W-:Y:S01]  /*45a0*/  VIADD R117, R62, UR7 ;  /* 0x000000073e757c36 */ /* 0x000fe20008000000 */
[----:B------:R-:W-:Y:S01]  /*45b0*/  SEL R61, R0, RZ, !P5 ;  /* 0x000000ff003d7207 */ /* 0x000fe20006800000 */
[----:B------:R1:W-:Y:S01]  /*45c0*/  STL [R1+0x248], R62 ;  /* 0x0002483e01007387 */ /* 0x0003e20000100800 */
[----:B------:R-:W-:Y:S01]  /*45d0*/  ISETP.NE.U32.AND P5, PT, R23, RZ, PT ;  /* 0x000000ff1700720c */ /* 0x000fe20003fa5070 */
[----:B------:R-:W-:Y:S01]  /*45e0*/  IMAD R94, R38, UR5, RZ ;  /* 0x00000005265e7c24 */ /* 0x000fe2000f8e02ff */
[----:B------:R-:W-:Y:S01]  /*45f0*/  SEL R23, R0, RZ, !P6 ;  /* 0x000000ff00177207 */ /* 0x000fe20007000000 */
[----:B------:R2:W-:Y:S01]  /*4600*/  LDGSTS.E [R117+0x60000], desc[UR16][R84.64], P3 ;  /* 0x6000000054757fae */ /* 0x0005e20009921850 */
[----:B------:R-:W-:Y:S01]  /*4610*/  ISETP.NE.U32.AND P3, PT, R22, RZ, PT ;  /* 0x000000ff1600720c */ /* 0x000fe20003f65070 */
[----:B------:R-:W-:Y:S01]  /*4620*/  IMAD R63, R54, UR5, RZ ;  /* 0x00000005363f7c24 */ /* 0x000fe2000f8e02ff */
[----:B------:R-:W-:Y:S01]  /*4630*/  SEL R22, R0, RZ, !P2 ;  /* 0x000000ff00167207 */ /* 0x000fe20005000000 */
[----:B------:R2:W-:Y:S01]  /*4640*/  STL.64 [R1+0x298], R84 ;  /* 0x0002985401007387 */ /* 0x0005e20000100a00 */
[----:B------:R-:W-:Y:S01]  /*4650*/  ISETP.NE.U32.AND P6, PT, R61, RZ, PT ;  /* 0x000000ff3d00720c */ /* 0x000fe20003fc5070 */
[----:B-1----:R-:W-:Y:S01]  /*4660*/  IMAD R62, R58, UR5, RZ ;  /* 0x000000053a3e7c24 */ /* 0x002fe2000f8e02ff */
[----:B------:R-:W-:Y:S01]  /*4670*/  ISETP.NE.U32.AND P2, PT, R23, RZ, PT ;  /* 0x000000ff1700720c */ /* 0x000fe20003f45070 */
[----:B------:R1:W-:Y:S01]  /*4680*/  LDGSTS.E [R117+0x62000], desc[UR16][R92.64], P1 ;  /* 0x620000005c757fae */ /* 0x0003e20008921850 */
[----:B------:R-:W-:-:S02]  /*4690*/  ISETP.NE.U32.AND P1, PT, R22, RZ, PT ;  /* 0x000000ff1600720c */ /* 0x000fc40003f25070 */
[----:B------:R-:W-:Y:S01]  /*46a0*/  LOP3.LUT R22, R82, 0x60, RZ, 0x3c, !PT ;  /* 0x0000006052167812 */ /* 0x000fe200078e3cff */
[----:B------:R-:W-:Y:S01]  /*46b0*/  LDGSTS.E [R117+0x64000], desc[UR16][R90.64], P5 ;  /* 0x640000005a757fae */ /* 0x000fe2000a921850 */
[----:B------:R-:W-:Y:S02]  /*46c0*/  ISETP.GE.AND P5, PT, R111, UR4, PT ;  /* 0x000000046f007c0c */ /* 0x000fe4000bfa6270 */
[----:B------:R-:W-:Y:S01]  /*46d0*/  SEL R0, R0, RZ, !P0 ;  /* 0x000000ff00007207 */ /* 0x000fe20004000000 */
[----:B------:R-:W-:Y:S01]  /*46e0*/  VIADD R114, R22, UR7 ;  /* 0x0000000716727c36 */ /* 0x000fe20008000000 */
[----:B------:R1:W-:Y:S01]  /*46f0*/  STL.64 [R1+0x2a0], R92 ;  /* 0x0002a05c01007387 */ /* 0x0003e20000100a00 */
[----:B------:R-:W-:Y:S01]  /*4700*/  SEL R61, RZ, 0x4, P5 ;  /* 0x00000004ff3d7807 */ /* 0x000fe20002800000 */
[----:B--2---:R-:W-:Y:S01]  /*4710*/  IMAD R85, R30, UR5, RZ ;  /* 0x000000051e557c24 */ /* 0x004fe2000f8e02ff */
[----:B------:R-:W-:Y:S01]  /*4720*/  ISETP.GT.AND P5, PT, R78, 0xff, PT ;  /* 0x000000ff4e00780c */ /* 0x000fe20003fa4270 */
[----:B------:R2:W-:Y:S01]  /*4730*/  LDGSTS.E [R117+0x66000], desc[UR16][R98.64], P3 ;  /* 0x6600000062757fae */ /* 0x0005e20009921850 */
[----:B------:R-:W-:Y:S01]  /*4740*/  ISETP.NE.U32.AND P0, PT, R0, RZ, PT ;  /* 0x000000ff0000720c */ /* 0x000fe20003f05070 */
[----:B------:R-:W-:Y:S01]  /*4750*/  IMAD R84, R32, UR5, RZ ;  /* 0x0000000520547c24 */ /* 0x000fe2000f8e02ff */
[----:B------:R-:W-:Y:S01]  /*4760*/  ISETP.NE.U32.AND P4, PT, R65, RZ, PT ;  /* 0x000000ff4100720c */ /* 0x000fe20003f85070 */
[----:B------:R3:W-:Y:S01]  /*4770*/  STL [R1+0x250], R5 ;  /* 0x0002500501007387 */ /* 0x0007e20000100800 */
[----:B------:R-:W-:Y:S01]  /*4780*/  IMAD.SHL.U32 R0, R21, 0x4, RZ ;  /* 0x0000000415007824 */ /* 0x000fe200078e00ff */
[----:B------:R-:W-:Y:S01]  /*4790*/  SEL R61, R61, RZ, P5 ;  /* 0x000000ff3d3d7207 */ /* 0x000fe20002800000 */
[----:B------:R-:W-:Y:S01]  /*47a0*/  IMAD R78, R39, UR5, RZ ;  /* 0x00000005274e7c24 */ /* 0x000fe2000f8e02ff */
[----:B------:R4:W-:Y:S01]  /*47b0*/  LDGSTS.E [R114+0x60000], desc[UR16][R88.64], P6 ;  /* 0x6000000058727fae */ /* 0x0009e2000b121850 */
[----:B------:R-:W-:Y:S01]  /*47c0*/  ISETP.GE.AND P6, PT, R80, UR4, PT ;  /* 0x0000000450007c0c */ /* 0x000fe2000bfc6270 */
[----:B-1----:R-:W-:Y:S01]  /*47d0*/  IMAD R92, R29, UR5, RZ ;  /* 0x000000051d5c7c24 */ /* 0x002fe2000f8e02ff */
[----:B------:R-:W-:Y:S01]  /*47e0*/  IADD3 R82, P3, R0, UR10, RZ ;  /* 0x0000000a00527c10 */ /* 0x000fe2000ff7e0ff */
[----:B------:R1:W-:Y:S01]  /*47f0*/  STL [R1+0x2a8], R4 ;  /* 0x0002a80401007387 */ /* 0x0003e20000100800 */
[----:B------:R-:W-:-:S02]  /*4800*/  IMAD R80, R37, UR5, RZ ;  /* 0x0000000525507c24 */ /* 0x000fc4000f8e02ff */
[----:B---3--:R-:W-:Y:S01]  /*4810*/  IMAD R5, R27, UR5, RZ ;  /* 0x000000051b057c24 */ /* 0x008fe2000f8e02ff */
[----:B------:R3:W-:Y:S01]  /*4820*/  STL [R1+0x180], R21 ;  /* 0x0001801501007387 */ /* 0x0007e20000100800 */
[----:B------:R-:W-:Y:S01]  /*4830*/  LEA.HI.X.SX32 R83, R21, UR11, 0x2, P3 ;  /* 0x0000000b15537c11 */ /* 0x000fe200098f16ff */
[----:B------:R-:W-:Y:S01]  /*4840*/  IMAD R65, R57, UR5, RZ ;  /* 0x0000000539417c24 */ /* 0x000fe2000f8e02ff */
[----:B------:R-:W-:Y:S01]  /*4850*/  ISETP.GE.AND P3, PT, R17, UR4, PT ;  /* 0x0000000411007c0c */ /* 0x000fe2000bf66270 */
[----:B------:R-:W-:Y:S01]  /*4860*/  STL.64 [R1+0x2b0], R90 ;  /* 0x0002b05a01007387 */ /* 0x000fe20000100a00 */
[----:B------:R-:W-:Y:S02]  /*4870*/  IMAD R17, R51, UR5, RZ ;  /* 0x0000000533117c24 */ /* 0x000fe4000f8e02ff */
[----:B-1----:R-:W-:Y:S01]  /*4880*/  IMAD R4, R28, UR5, RZ ;  /* 0x000000051c047c24 */ /* 0x002fe2000f8e02ff */
[----:B------:R1:W-:Y:S01]  /*4890*/  STL [R1+0x244], R22 ;  /* 0x0002441601007387 */ /* 0x0003e20000100800 */
[----:B------:R-:W-:Y:S01]  /*48a0*/  SEL R23, RZ, 0x4, P3 ;  /* 0x00000004ff177807 */ /* 0x000fe20001800000 */
[----:B---3--:R-:W-:Y:S01]  /*48b0*/  IMAD R21, R53, UR5, RZ ;  /* 0x0000000535157c24 */ /* 0x008fe2000f8e02ff */
[----:B------:R-:W-:Y:S01]  /*48c0*/  ISETP.NE.U32.AND P3, PT, R61, RZ, PT ;  /* 0x000000ff3d00720c */ /* 0x000fe20003f65070 */
[----:B------:R-:W-:Y:S01]  /*48d0*/  LDGSTS.E [R114+0x62000], desc[UR16][R100.64], P2 ;  /* 0x6200000064727fae */ /* 0x000fe20009121850 */
[----:B------:R-:W-:-:S03]  /*48e0*/  SEL R23, R23, RZ, P5 ;  /* 0x000000ff17177207 */ /* 0x000fc60002800000 */
[----:B------:R3:W-:Y:S01]  /*48f0*/  STL.64 [R1+0x2b8], R110 ;  /* 0x0002b86e01007387 */ /* 0x0007e20000100a00 */
[----:B-1----:R-:W-:Y:S02]  /*4900*/  SEL R22, RZ, 0x4, P6 ;  /* 0x00000004ff167807 */ /* 0x002fe40003000000 */
[----:B------:R-:W-:Y:S01]  /*4910*/  ISETP.GE.AND P6, PT, R13, UR4, PT ;  /* 0x000000040d007c0c */ /* 0x000fe2000bfc6270 */
[----:B------:R2:W-:Y:S01]  /*4920*/  STL [R1+0x318], R117 ;  /* 0x0003187501007387 */ /* 0x0005e20000100800 */
[----:B------:R-:W-:Y:S01]  /*4930*/  SEL R22, R22, RZ, P5 ;  /* 0x000000ff16167207 */ /* 0x000fe20002800000 */
[----:B------:R-:W-:Y:S02]  /*4940*/  IMAD R13, R49, UR5, RZ ;  /* 0x00000005310d7c24 */ /* 0x000fe4000f8e02ff */
[----:B------:R1:W-:Y:S01]  /*4950*/  STL.64 [R1+0x2c0], R98 ;  /* 0x0002c06201007387 */ /* 0x0003e20000100a00 */
[----:B------:R-:W-:Y:S02]  /*4960*/  ISETP.NE.U32.AND P2, PT, R22, RZ, PT ;  /* 0x000000ff1600720c */ /* 0x000fe40003f45070 */
[----:B------:R-:W-:Y:S01]  /*4970*/  SEL R22, RZ, 0x4, P6 ;  /* 0x00000004ff167807 */ /* 0x000fe20003000000 */
[----:B------:R4:W-:Y:S01]  /*4980*/  STL.64 [R1+0x2c8], R88 ;  /* 0x0002c85801007387 */ /* 0x0009e20000100a00 */
[----:B---3--:R-:W-:Y:S01]  /*4990*/  LEA R110, P6, R73, R82, 0x2 ;  /* 0x00000052496e7211 */ /* 0x008fe200078c10ff */
[----:B--2---:R-:W-:Y:S01]  /*49a0*/  IMAD R117, R20, UR5, RZ ;  /* 0x0000000514757c24 */ /* 0x004fe2000f8e02ff */
[----:B------:R-:W-:Y:S01]  /*49b0*/  SEL R75, R22, RZ, P5 ;  /* 0x000000ff164b7207 */ /* 0x000fe20002800000 */
[----:B------:R-:W-:Y:S01]  /*49c0*/  STL.64 [R1+0x2d0], R100 ;  /* 0x0002d06401007387 */ /* 0x000fe20000100a00 */
[----:B------:R-:W-:Y:S01]  /*49d0*/  IMAD R22, R55, UR5, RZ ;  /* 0x0000000537167c24 */ /* 0x000fe2000f8e02ff */
[----:B------:R-:W-:-:S02]  /*49e0*/  LEA.HI.X.SX32 R111, R73, R83, 0x2, P6 ;  /* 0x00000053496f7211 */ /* 0x000fc400030f16ff */
[----:B------:R-:W-:Y:S01]  /*49f0*/  STL.64 [R1+0x2d8], R112 ;  /* 0x0002d87001007387 */ /* 0x000fe20000100a00 */
[----:B-1----:R-:W-:Y:S01]  /*4a00*/  IMAD R99, R34, UR5, RZ ;  /* 0x0000000522637c24 */ /* 0x002fe2000f8e02ff */
[----:B------:R-:W-:Y:S01]  /*4a10*/  LEA R90, P6, R4, R82, 0x2 ;  /* 0x00000052045a7211 */ /* 0x000fe200078c10ff */
[----:B------:R-:W-:Y:S01]  /*4a20*/  IMAD R98, R42, UR5, RZ ;  /* 0x000000052a627c24 */ /* 0x000fe2000f8e02ff */
[----:B------:R-:W-:Y:S01]  /*4a30*/  STL.64 [R1+0x2e0], R74 ;  /* 0x0002e04a01007387 */ /* 0x000fe20000100a00 */
[----:B----4-:R-:W-:Y:S01]  /*4a40*/  IMAD R89, R40, UR5, RZ ;  /* 0x0000000528597c24 */ /* 0x010fe2000f8e02ff */
[----:B------:R-:W-:Y:S01]  /*4a50*/  LEA.HI.X.SX32 R91, R4, R83, 0x2, P6 ;  /* 0x00000053045b7211 */ /* 0x000fe200030f16ff */
[----:B------:R-:W-:Y:S01]  /*4a60*/  IMAD R88, R41, UR5, RZ ;  /* 0x0000000529587c24 */ /* 0x000fe2000f8e02ff */
[----:B------:R-:W-:Y:S04]  /*4a70*/  STL [R1+0x238], R60 ;  /* 0x0002383c01007387 */ /* 0x000fe80000100800 */
[----:B------:R1:W-:Y:S04]  /*4a80*/  STL [R1+0x234], R73 ;  /* 0x0002344901007387 */ /* 0x0003e80000100800 */
[----:B------:R-:W-:Y:S04]  /*4a90*/  STL [R1+0x230], R5 ;  /* 0x0002300501007387 */ /* 0x000fe80000100800 */
[----:B------:R2:W-:Y:S01]  /*4aa0*/  STL [R1+0x22c], R4 ;  /* 0x00022c0401007387 */ /* 0x0005e20000100800 */
[----:B-1----:R-:W-:-:S03]  /*4ab0*/  IMAD R73, R18, UR5, RZ ;  /* 0x0000000512497c24 */ /* 0x002fc6000f8e02ff */
[----:B------:R-:W-:Y:S04]  /*4ac0*/  STL [R1+0x224], R92 ;  /* 0x0002245c01007387 */ /* 0x000fe80000100800 */
[----:B------:R-:W-:Y:S01]  /*4ad0*/  STL [R1+0x220], R85 ;  /* 0x0002205501007387 */ /* 0x000fe20000100800 */
[----:B--2---:R-:W-:-:S03]  /*4ae0*/  LEA R4, P6, R85, R82, 0x2 ;  /* 0x0000005255047211 */ /* 0x004fc600078c10ff */
[----:B------:R-:W-:Y:S04]  /*4af0*/  STL [R1+0x21c], R72 ;  /* 0x00021c4801007387 */ /* 0x000fe80000100800 */
        /* <DEDUP_REMOVED lines=17> */
[----:B------:R-:W-:Y:S01]  /*4c10*/  LDGSTS.E [R114+0x64000], desc[UR16][R112.64], P1 ;  /* 0x6400000070727fae */ /* 0x000fe20008921850 */
[----:B------:R-:W-:Y:S01]  /*4c20*/  ISETP.NE.U32.AND P1, PT, R23, RZ, PT ;  /* 0x000000ff1700720c */ /* 0x000fe20003f25070 */
[----:B------:R-:W-:-:S02]  /*4c30*/  IMAD R23, R56, UR5, RZ ;  /* 0x0000000538177c24 */ /* 0x000fc4000f8e02ff */
[----:B------:R-:W-:Y:S04]  /*4c40*/  STL [R1+0x1d4], R13 ;  /* 0x0001d40d01007387 */ /* 0x000fe80000100800 */
[----:B------:R-:W-:Y:S04]  /*4c50*/  STL [R1+0x1d0], R66 ;  /* 0x0001d04201007387 */ /* 0x000fe80000100800 */
[----:B------:R1:W-:Y:S01]  /*4c60*/  LDGSTS.E [R114+0x66000], desc[UR16][R86.64], P0 ;  /* 0x6600000056727fae */ /* 0x0003e20008121850 */
[----:B------:R-:W-:-:S03]  /*4c70*/  LEA R74, P0, R60, R82, 0x2 ;  /* 0x000000523c4a7211 */ /* 0x000fc600078010ff */
[----:B------:R-:W-:Y:S01]  /*4c80*/  STL [R1+0x1cc], R17 ;  /* 0x0001cc1101007387 */ /* 0x000fe20000100800 */
[-C--:B------:R-:W-:Y:S02]  /*4c90*/  LEA.HI.X.SX32 R75, R60, R83.reuse, 0x2, P0 ;  /* 0x000000533c4b7211 */ /* 0x080fe400000f16ff */
[CC--:B------:R-:W-:Y:S01]  /*4ca0*/  LEA R56, P0, R5.reuse, R82.reuse, 0x2 ;  /* 0x0000005205387211 */ /* 0x0c0fe200078010ff */
[----:B------:R-:W-:Y:S03]  /*4cb0*/  STL [R1+0x1c8], R64 ;  /* 0x0001c84001007387 */ /* 0x000fe60000100800 */
[----:B------:R-:W-:Y:S01]  /*4cc0*/  LEA.HI.X.SX32 R57, R5, R83, 0x2, P0 ;  /* 0x0000005305397211 */ /* 0x000fe200000f16ff */
[----:B------:R-:W-:Y:S04]  /*4cd0*/  STL [R1+0x1c4], R21 ;  /* 0x0001c41501007387 */ /* 0x000fe80000100800 */
[----:B------:R-:W-:Y:S04]  /*4ce0*/  STL [R1+0x1c0], R63 ;  /* 0x0001c03f01007387 */ /* 0x000fe80000100800 */
[----:B------:R-:W-:Y:S04]  /*4cf0*/  STL [R1+0x1bc], R22 ;  /* 0x0001bc1601007387 */ /* 0x000fe80000100800 */
[----:B------:R-:W-:Y:S04]  /*4d00*/  STL [R1+0x1b8], R23 ;  /* 0x0001b81701007387 */ /* 0x000fe80000100800 */
[----:B------:R-:W-:Y:S04]  /*4d10*/  STL [R1+0x1b4], R65 ;  /* 0x0001b44101007387 */ /* 0x000fe80000100800 */
[----:B------:R-:W-:Y:S04]  /*4d20*/  STL.64 [R1+0x2e8], R86 ;  /* 0x0002e85601007387 */ /* 0x000fe80000100a00 */
[----:B------:R-:W-:Y:S04]  /*4d30*/  STL [R1+0x1b0], R62 ;  /* 0x0001b03e01007387 */ /* 0x000fe80000100800 */
[----:B------:R-:W-:Y:S04]  /*4d40*/  STL [R1+0x1ac], R79 ;  /* 0x0001ac4f01007387 */ /* 0x000fe80000100800 */
[----:B------:R-:W-:Y:S04]  /*4d50*/  STL [R1+0x1a8], R117 ;  /* 0x0001a87501007387 */ /* 0x000fe80000100800 */
[----:B------:R-:W-:Y:S04]  /*4d60*/  STL [R1+0x1a4], R77 ;  /* 0x0001a44d01007387 */ /* 0x000fe80000100800 */
[----:B------:R-:W-:Y:S04]  /*4d70*/  STL.64 [R1+0xa8], R74 ;  /* 0x0000a84a01007387 */ /* 0x000fe80000100a00 */
[----:B------:R-:W-:Y:S04]  /*4d80*/  STL [R1+0x1a0], R103 ;  /* 0x0001a06701007387 */ /* 0x000fe80000100800 */
[----:B------:R2:W-:Y:S04]  /*4d90*/  STL.64 [R1+0x98], R56 ;  /* 0x0000983801007387 */ /* 0x0005e80000100a00 */
[----:B------:R-:W-:Y:S04]  /*4da0*/  STL.64 [R1+0xa0], R110 ;  /* 0x0000a06e01007387 */ /* 0x000fe80000100a00 */
[----:B------:R-:W-:Y:S01]  /*4db0*/  STL.64 [R1+0x2f0], R110 ;  /* 0x0002f06e01007387 */ /* 0x000fe20000100a00 */
[----:B--2---:R-:W-:-:S03]  /*4dc0*/  LEA R56, P0, R92, R82, 0x2 ;  /* 0x000000525c387211 */ /* 0x004fc600078010ff */
[----:B------:R-:W-:Y:S01]  /*4dd0*/  STL [R1+0x19c], R73 ;  /* 0x00019c4901007387 */ /* 0x000fe20000100800 */
[----:B------:R-:W-:-:S03]  /*4de0*/  LEA.HI.X.SX32 R57, R92, R83, 0x2, P0 ;  /* 0x000000535c397211 */ /* 0x000fc600000f16ff */
[----:B------:R-:W-:Y:S01]  /*4df0*/  STL.64 [R1+0x90], R90 ;  /* 0x0000905a01007387 */ /* 0x000fe20000100a00 */
[----:B------:R-:W-:-:S03]  /*4e00*/  LEA R18, P0, R72, R82, 0x2 ;  /* 0x0000005248127211 */ /* 0x000fc600078010ff */
[----:B------:R-:W-:Y:S04]  /*4e10*/  STL.64 [R1+0x88], R56 ;  /* 0x0000883801007387 */ /* 0x000fe80000100a00 */
[----:B------:R2:W-:Y:S04]  /*4e20*/  STL.64 [R1+0x2f8], R90 ;  /* 0x0002f85a01007387 */ /* 0x0005e80000100a00 */
[----:B------:R3:W-:Y:S01]  /*4e30*/  STL [R1+0x78], R18 ;  /* 0x0000781201007387 */ /* 0x0007e20000100800 */
[----:B------:R-:W-:Y:S02]  /*4e40*/  IMAD R102, R16, UR5, RZ ;  /* 0x0000000510667c24 */ /* 0x000fe4000f8e02ff */
[----:B------:R-:W-:Y:S01]  /*4e50*/  IMAD R61, R8, UR5, RZ ;  /* 0x00000005083d7c24 */ /* 0x000fe2000f8e02ff */
[----:B------:R-:W0:Y:S04]  /*4e60*/  LDGDEPBAR ;  /* 0x00000000000079af */ /* 0x000e280000000000 */
[----:B--2---:R-:W2:Y:S01]  /*4e70*/  LDL.64 R90, [R1+0x78] ;  /* 0x00007800015a7983 */ /* 0x004ea20000100a00 */
[----:B------:R-:W-:Y:S01]  /*4e80*/  LEA.HI.X.SX32 R5, R85, R83, 0x2, P6 ;  /* 0x0000005355057211 */ /* 0x000fe200030f16ff */
[----:B------:R-:W-:Y:S01]  /*4e90*/  IMAD R60, R7, UR5, RZ ;  /* 0x00000005073c7c24 */ /* 0x000fe2000f8e02ff */
[----:B------:R-:W-:Y:S01]  /*4ea0*/  LEA R92, P6, R84, R82, 0x2 ;  /* 0x00000052545c7211 */ /* 0x000fe200078c10ff */
[----:B------:R-:W-:Y:S01]  /*4eb0*/  STL [R1+0x198], R102 ;  /* 0x0001986601007387 */ /* 0x000fe20000100800 */
[----:B------:R-:W-:-:S02]  /*4ec0*/  IMAD R59, R6, UR5, RZ ;  /* 0x00000005063b7c24 */ /* 0x000fc4000f8e02ff */
[-C--:B------:R-:W-:Y:S01]  /*4ed0*/  LEA.HI.X.SX32 R93, R84, R83.reuse, 0x2, P6 ;  /* 0x00000053545d7211 */ /* 0x080fe200030f16ff */
[----:B------:R-:W-:Y:S01]  /*4ee0*/  STL.64 [R1+0x80], R4 ;  /* 0x0000800401007387 */ /* 0x000fe20000100a00 */
[CC--:B------:R-:W-:Y:S01]  /*4ef0*/  LEA R84, P6, R99.reuse, R82.reuse, 0x2 ;  /* 0x0000005263547211 */ /* 0x0c0fe200078c10ff */
[----:B------:R-:W-:Y:S02]  /*4f00*/  IMAD R57, R2, UR5, RZ ;  /* 0x0000000502397c24 */ /* 0x000fe4000f8e02ff */
[----:B------:R4:W-:Y:S01]  /*4f10*/  STL.64 [R1+0x300], R4 ;  /* 0x0003000401007387 */ /* 0x0009e20000100a00 */
[----:B------:R-:W-:Y:S02]  /*4f20*/  LEA.HI.X.SX32 R85, R99, R83, 0x2, P6 ;  /* 0x0000005363557211 */ /* 0x000fe400030f16ff */
[----:B------:R-:W-:-:S04]  /*4f30*/  LEA R118, P6, R95, R82, 0x2 ;  /* 0x000000525f767211 */ /* 0x000fc800078c10ff */
        /* <DEDUP_REMOVED lines=8> */
[-C--:B------:R-:W-:Y:S02]  /*4fc0*/  LEA.HI.X.SX32 R105, R96, R83.reuse, 0x2, P6 ;  /* 0x0000005360697211 */ /* 0x080fe400030f16ff */
[-C--:B------:R-:W-:Y:S01]  /*4fd0*/  LEA R96, P6, R121, R82.reuse, 0x2 ;  /* 0x0000005279607211 */ /* 0x080fe200078c10ff */
[----:B------:R-:W-:Y:S02]  /*4fe0*/  IMAD R56, R3, UR5, RZ ;  /* 0x0000000503387c24 */ /* 0x000fe4000f8e02ff */
[----:B------:R-:W-:Y:S01]  /*4ff0*/  IMAD R58, R9, UR5, RZ ;  /* 0x00000005093a7c24 */ /* 0x000fe2000f8e02ff */
[-C--:B--2---:R-:W-:Y:S01]  /*5000*/  LEA.HI.X.SX32 R91, R72, R83.reuse, 0x2, P0 ;  /* 0x00000053485b7211 */ /* 0x084fe200000f16ff */
[----:B------:R-:W-:Y:S01]  /*5010*/  IMAD.MOV.U32 R90, RZ, RZ, R18 ;  /* 0x000000ffff5a7224 */ /* 0x000fe200078e0012 */
[-C--:B------:R-:W-:Y:S01]  /*5020*/  LEA R110, P0, R81, R82.reuse, 0x2 ;  /* 0x00000052516e7211 */ /* 0x080fe200078010ff */
[----:B------:R-:W-:Y:S02]  /*5030*/  IMAD R72, R15, UR5, RZ ;  /* 0x000000050f487c24 */ /* 0x000fe4000f8e02ff */
[----:B------:R-:W-:Y:S01]  /*5040*/  STL [R1+0x7c], R91 ;  /* 0x00007c5b01007387 */ /* 0x000fe20000100800 */
[-C--:B------:R-:W-:Y:S01]  /*5050*/  LEA.HI.X.SX32 R111, R81, R83.reuse, 0x2, P0 ;  /* 0x00000053516f7211 */ /* 0x080fe200000f16ff */
[----:B------:R-:W-:Y:S01]  /*5060*/  IMAD R81, R14, UR5, RZ ;  /* 0x000000050e517c24 */ /* 0x000fe2000f8e02ff */
[CC--:B-1----:R-:W-:Y:S01]  /*5070*/  LEA R86, P0, R76.reuse, R82.reuse, 0x2 ;  /* 0x000000524c567211 */ /* 0x0c2fe200078010ff */
[----:B------:R-:W-:Y:S03]  /*5080*/  STL.64 [R1+0x308], R90 ;  /* 0x0003085a01007387 */ /* 0x000fe60000100a00 */
[----:B------:R-:W-:Y:S01]  /*5090*/  LEA.HI.X.SX32 R87, R76, R83, 0x2, P0 ;  /* 0x000000534c577211 */ /* 0x000fe200000f16ff */
[----:B------:R1:W-:Y:S01]  /*50a0*/  STL [R1+0x194], R72 ;  /* 0x0001944801007387 */ /* 0x0003e20000100800 */
[----:B------:R-:W-:Y:S01]  /*50b0*/  LEA R74, P0, R80, R82, 0x2 ;  /* 0x00000052504a7211 */ /* 0x000fe200078010ff */
[----:B------:R-:W-:-:S02]  /*50c0*/  IMAD R76, R12, UR5, RZ ;  /* 0x000000050c4c7c24 */ /* 0x000fc4000f8e02ff */
[----:B------:R-:W-:Y:S01]  /*50d0*/  STL.64 [R1+0x70], R92 ;  /* 0x0000705c01007387 */ /* 0x000fe20000100a00 */
[-C--:B------:R-:W-:Y:S01]  /*50e0*/  LEA.HI.X.SX32 R75, R80, R83.reuse, 0x2, P0 ;  /* 0x00000053504b7211 */ /* 0x080fe200000f16ff */
[----:B------:R-:W-:Y:S01]  /*50f0*/  IMAD R80, R11, UR5, RZ ;  /* 0x000000050b507c24 */ /* 0x000fe2000f8e02ff */
[CC--:B------:R-:W-:Y:S01]  /*5100*/  LEA R112, P0, R78.reuse, R82.reuse, 0x2 ;  /* 0x000000524e707211 */ /* 0x0c0fe200078010ff */
[----:B------:R-:W-:Y:S03]  /*5110*/  STL.64 [R1+0x310], R92 ;  /* 0x0003105c01007387 */ /* 0x000fe60000100a00 */
[----:B------:R-:W-:Y:S01]  /*5120*/  LEA.HI.X.SX32 R113, R78, R83, 0x2, P0 ;  /* 0x000000534e717211 */ /* 0x000fe200000f16ff */
[----:B------:R-:W-:Y:S01]  /*5130*/  STL.64 [R1+0x68], R110 ;  /* 0x0000686e01007387 */ /* 0x000fe20000100a00 */
[----:B------:R-:W-:Y:S01]  /*5140*/  LEA R100, P0, R88, R82, 0x2 ;  /* 0x0000005258647211 */ /* 0x000fe200078010ff */
[----:B------:R-:W-:-:S02]  /*5150*/  IMAD R78, R10, UR5, RZ ;  /* 0x000000050a4e7c24 */ /* 0x000fc4000f8e02ff */
[----:B------:R-:W-:Y:S01]  /*5160*/  STL [R1+0x190], R81 ;  /* 0x0001905101007387 */ /* 0x000fe20000100800 */
[-C--:B------:R-:W-:Y:S02]  /*5170*/  LEA.HI.X.SX32 R101, R88, R83.reuse, 0x2, P0 ;  /* 0x0000005358657211 */ /* 0x080fe400000f16ff */
[CC--:B------:R-:W-:Y:S01]  /*5180*/  LEA R88, P0, R97.reuse, R82.reuse, 0x2 ;  /* 0x0000005261587211 */ /* 0x0c0fe200078010ff */
[----:B------:R-:W-:Y:S03]  /*5190*/  STL.64 [R1+0x60], R84 ;  /* 0x0000605401007387 */ /* 0x000fe60000100a00 */
[-C--:B------:R-:W-:Y:S01]  /*51a0*/  LEA.HI.X.SX32 R89, R97, R83.reuse, 0x2, P0 ;  /* 0x0000005361597211 */ /* 0x080fe200000f16ff */
[----:B------:R-:W-:Y:S01]  /*51b0*/  STL.64 [R1+0x58], R86 ;  /* 0x0000585601007387 */ /* 0x000fe20000100a00 */
[C---:B------:R-:W-:Y:S02]  /*51c0*/  LEA R98, P0, R122.reuse, R82, 0x2 ;  /* 0x000000527a627211 */ /* 0x040fe400078010ff */
[-C--:B------:R-:W-:Y:S01]  /*51d0*/  LEA.HI.X.SX32 R97, R121, R83.reuse, 0x2, P6 ;  /* 0x0000005379617211 */ /* 0x080fe200030f16ff */
[----:B------:R2:W-:Y:S01]  /*51e0*/  STL [R1+0x18c], R76 ;  /* 0x00018c4c01007387 */ /* 0x0005e20000100800 */
[----:B------:R-:W-:-:S02]  /*51f0*/  LEA.HI.X.SX32 R99, R122, R83, 0x2, P0 ;  /* 0x000000537a637211 */ /* 0x000fc400000f16ff */
[CC--:B------:R-:W-:Y:S01]  /*5200*/  LEA R124, P0, R120.reuse, R82.reuse, 0x2 ;  /* 0x00000052787c7211 */ /* 0x0c0fe200078010ff */
[----:B------:R-:W-:Y:S01]  /*5210*/  STL.64 [R1+0x50], R118 ;  /* 0x0000507601007387 */ /* 0x000fe20000100a00 */
[-C--:B------:R-:W-:Y:S02]  /*5220*/  LEA R122, P6, R67, R82.reuse, 0x2 ;  /* 0x00000052437a7211 */ /* 0x080fe400078c10ff */
[-C--:B------:R-:W-:Y:S01]  /*5230*/  LEA.HI.X.SX32 R125, R120, R83.reuse, 0x2, P0 ;  /* 0x00000053787d7211 */ /* 0x080fe200000f16ff */
[----:B------:R-:W-:Y:S01]  /*5240*/  STL.64 [R1+0x48], R74 ;  /* 0x0000484a01007387 */ /* 0x000fe20000100a00 */
[-C--:B------:R-:W-:Y:S02]  /*5250*/  LEA R120, P0, R13, R82.reuse, 0x2 ;  /* 0x000000520d787211 */ /* 0x080fe400078010ff */
[----:B------:R-:W-:Y:S01]  /*5260*/  LEA.HI.X.SX32 R123, R67, R83, 0x2, P6 ;  /* 0x00000053437b7211 */ /* 0x000fe200030f16ff */
[----:B------:R-:W-:Y:S04]  /*5270*/  STL [R1+0x188], R80 ;  /* 0x0001885001007387 */ /* 0x000fe80000100800 */
[----:B------:R-:W-:Y:S04]  /*5280*/  STL.64 [R1+0x40], R108 ;  /* 0x0000406c01007387 */ /* 0x000fe80000100a00 */
[----:B------:R-:W-:Y:S04]  /*5290*/  STL.64 [R1+0x38], R112 ;  /* 0x0000387001007387 */ /* 0x000fe80000100a00 */
[----:B------:R5:W-:Y:S04]  /*52a0*/  STL [R1+0x184], R78 ;  /* 0x0001844e01007387 */ /* 0x000be80000100800 */
[----:B------:R-:W-:Y:S04]  /*52b0*/  STL.64 [R1+0x30], R106 ;  /* 0x0000306a01007387 */ /* 0x000fe80000100a00 */
[----:B------:R-:W-:Y:S04]  /*52c0*/  STL.64 [R1+0x28], R100 ;  /* 0x0000286401007387 */ /* 0x000fe80000100a00 */
[----:B------:R-:W-:Y:S04]  /*52d0*/  STL [R1+0x17c], R61 ;  /* 0x00017c3d01007387 */ /* 0x000fe80000100800 */
[----:B------:R-:W-:Y:S04]  /*52e0*/  STL.64 [R1+0x20], R94 ;  /* 0x0000205e01007387 */ /* 0x000fe80000100a00 */
[----:B------:R-:W-:Y:S04]  /*52f0*/  STL.64 [R1+0x18], R88 ;  /* 0x0000185801007387 */ /* 0x000fe80000100a00 */
[----:B------:R-:W-:Y:S04]  /*5300*/  STL [R1+0x178], R60 ;  /* 0x0001783c01007387 */ /* 0x000fe80000100800 */
[----:B------:R-:W-:Y:S01]  /*5310*/  STL.64 [R1+0x10], R104 ;  /* 0x0000106801007387 */ /* 0x000fe20000100a00 */
[----:B------:R-:W-:-:S03]  /*5320*/  LEA R2, P6, R66, R82, 0x2 ;  /* 0x0000005242027211 */ /* 0x000fc600078c10ff */
[----:B------:R-:W-:Y:S01]  /*5330*/  STL.64 [R1+0x8], R98 ;  /* 0x0000086201007387 */ /* 0x000fe20000100a00 */
[----:B------:R-:W-:-:S03]  /*5340*/  LEA.HI.X.SX32 R121, R13, R83, 0x2, P0 ;  /* 0x000000530d797211 */ /* 0x000fc600000f16ff */
[----:B------:R-:W-:Y:S01]  /*5350*/  STL [R1+0x174], R59 ;  /* 0x0001743b01007387 */ /* 0x000fe20000100800 */
[----:B------:R-:W-:-:S03]  /*5360*/  LEA R6, P0, R17, R82, 0x2 ;  /* 0x0000005211067211 */ /* 0x000fc600078010ff */
[----:B------:R-:W-:Y:S04]  /*5370*/  STL.64 [R1], R96 ;  /* 0x0000006001007387 */ /* 0x000fe80000100a00 */
[----:B------:R-:W5:Y:S01]  /*5380*/  LDL.LU R67, [R1+0x338] ;  /* 0x0003380001437983 */ /* 0x000f620000300800 */
[----:B------:R-:W-:-:S03]  /*5390*/  LEA.HI.X.SX32 R3, R66, R83, 0x2, P6 ;  /* 0x0000005342037211 */ /* 0x000fc600030f16ff */
[----:B------:R-:W4:Y:S01]  /*53a0*/  LDL.LU R13, [R1+0x334] ;  /* 0x00033400010d7983 */ /* 0x000f220000300800 */
[-C--:B------:R-:W-:Y:S02]  /*53b0*/  LEA R8, P6, R64, R82.reuse, 0x2 ;  /* 0x0000005240087211 */ /* 0x080fe400078c10ff */
[----:B------:R-:W-:Y:S01]  /*53c0*/  LEA.HI.X.SX32 R7, R17, R83, 0x2, P0 ;  /* 0x0000005311077211 */ /* 0x000fe200000f16ff */
[----:B------:R-:W-:Y:S01]  /*53d0*/  STL [R1+0x170], R57 ;  /* 0x0001703901007387 */ /* 0x000fe20000100800 */
[----:B------:R-:W-:-:S03]  /*53e0*/  LEA R10, P0, R21, R82, 0x2 ;  /* 0x00000052150a7211 */ /* 0x000fc600078010ff */
[----:B------:R-:W2:Y:S01]  /*53f0*/  LDL.LU R66, [R1+0x330] ;  /* 0x0003300001427983 */ /* 0x000ea20000300800 */
[----:B------:R-:W-:-:S03]  /*5400*/  LEA.HI.X.SX32 R9, R64, R83, 0x2, P6 ;  /* 0x0000005340097211 */ /* 0x000fc600030f16ff */
[----:B------:R-:W5:Y:S01]  /*5410*/  LDL.LU R17, [R1+0x32c] ;  /* 0x00032c0001117983 */ /* 0x000f620000300800 */
[----:B------:R-:W-:-:S03]  /*5420*/  LEA.HI.X.SX32 R11, R21, R83, 0x2, P0 ;  /* 0x00000053150b7211 */ /* 0x000fc600000f16ff */
[----:B------:R-:W-:Y:S04]  /*5430*/  STL [R1+0x16c], R56 ;  /* 0x00016c3801007387 */ /* 0x000fe80000100800 */
[----:B------:R-:W1:Y:S01]  /*5440*/  LDL.LU R64, [R1+0x328] ;  /* 0x0003280001407983 */ /* 0x000e620000300800 */
[----:B------:R-:W-:-:S03]  /*5450*/  LEA R12, P6, R63, R82, 0x2 ;  /* 0x000000523f0c7211 */ /* 0x000fc600078c10ff */
[----:B------:R-:W2:Y:S01]  /*5460*/  LDL.LU R21, [R1+0x324] ;  /* 0x0003240001157983 */ /* 0x000ea20000300800 */
[----:B------:R-:W-:-:S03]  /*5470*/  LEA R14, P0, R22, R82, 0x2 ;  /* 0x00000052160e7211 */ /* 0x000fc600078010ff */
[----:B------:R1:W-:Y:S01]  /*5480*/  STL [R1+0x168], R58 ;  /* 0x0001683a01007387 */ /* 0x0003e20000100800 */
[----:B------:R-:W-:Y:S02]  /*5490*/  LEA.HI.X.SX32 R15, R22, R83, 0x2, P0 ;  /* 0x00000053160f7211 */ /* 0x000fe400000f16ff */
[----:B---3--:R-:W-:-:S04]  /*54a0*/  LEA R18, P0, R65, R82, 0x2 ;  /* 0x0000005241127211 */ /* 0x008fc800078010ff */
[-C--:B------:R-:W-:Y:S01]  /*54b0*/  LEA.HI.X.SX32 R19, R65, R83.reuse, 0x2, P0 ;  /* 0x0000005341137211 */ /* 0x080fe200000f16ff */
[----:B----4-:R-:W-:Y:S01]  /*54c0*/  IMAD R5, R13, UR5, RZ ;  /* 0x000000050d057c24 */ /* 0x010fe2000f8e02ff */
[----:B------:R-:W-:Y:S02]  /*54d0*/  LEA.HI.X.SX32 R13, R63, R83, 0x2, P6 ;  /* 0x000000533f0d7211 */ /* 0x000fe400030f16ff */
[-C--:B------:R-:W-:Y:S01]  /*54e0*/  LEA R16, P6, R23, R82.reuse, 0x2 ;  /* 0x0000005217107211 */ /* 0x080fe200078c10ff */
[----:B------:R-:W3:Y:S01]  /*54f0*/  LDL.LU R63, [R1+0x320] ;  /* 0x00032000013f7983 */ /* 0x000ee20000300800 */
[----:B------:R-:W-:-:S03]  /*5500*/  LEA R22, P0, R79, R82, 0x2 ;  /* 0x000000524f167211 */ /* 0x000fc600078010ff */
[----:B------:R-:W-:Y:S01]  /*5510*/  STL [R1+0x164], R5 ;  /* 0x0001640501007387 */ /* 0x000fe20000100800 */
[----:B-----5:R-:W-:Y:S01]  /*5520*/  IMAD R4, R17, UR5, RZ ;  /* 0x0000000511047c24 */ /* 0x020fe2000f8e02ff */
[-C--:B------:R-:W-:Y:S02]  /*5530*/  LEA.HI.X.SX32 R17, R23, R83.reuse, 0x2, P6 ;  /* 0x0000005317117211 */ /* 0x080fe400030f16ff */
[CC--:B------:R-:W-:Y:S02]  /*5540*/  LEA R20, P6, R62.reuse, R82.reuse, 0x2 ;  /* 0x000000523e147211 */ /* 0x0c0fe400078c10ff */
[----:B------:R4:W-:Y:S01]  /*5550*/  STL [R1+0x160], R4 ;  /* 0x0001600401007387 */ /* 0x0009e20000100800 */
[----:B--2---:R-:W-:Y:S01]  /*5560*/  IMAD R65, R21, UR5, RZ ;  /* 0x0000000515417c24 */ /* 0x004fe2000f8e02ff */
[-C--:B------:R-:W-:Y:S02]  /*5570*/  LEA.HI.X.SX32 R21, R62, R83.reuse, 0x2, P6 ;  /* 0x000000533e157211 */ /* 0x080fe400030f16ff */
[----:B------:R-:W2:Y:S01]  /*5580*/  LDL.LU R62, [R1+0x31c] ;  /* 0x00031c00013e7983 */ /* 0x000ea20000300800 */
[----:B------:R-:W-:Y:S01]  /*5590*/  LEA.HI.X.SX32 R23, R79, R83, 0x2, P0 ;  /* 0x000000534f177211 */ /* 0x000fe200000f16ff */
[----:B------:R-:W-:Y:S01]  /*55a0*/  IMAD R79, R25, UR5, RZ ;  /* 0x00000005194f7c24 */ /* 0x000fe2000f8e02ff */
[-C--:B------:R-:W-:Y:S01]  /*55b0*/  LEA R26, P0, R77, R82.reuse, 0x2 ;  /* 0x000000524d1a7211 */ /* 0x080fe200078010ff */
[----:B------:R-:W-:Y:S01]  /*55c0*/  STL [R1+0x15c], R65 ;  /* 0x00015c4101007387 */ /* 0x000fe20000100800 */
[----:B------:R-:W-:-:S02]  /*55d0*/  LEA R24, P6, R117, R82, 0x2 ;  /* 0x0000005275187211 */ /* 0x000fc400078c10ff */
[-C--:B------:R-:W-:Y:S01]  /*55e0*/  LEA.HI.X.SX32 R27, R77, R83.reuse, 0x2, P0 ;  /* 0x000000534d1b7211 */ /* 0x080fe200000f16ff */
[----:B------:R5:W-:Y:S01]  /*55f0*/  STL [R1+0x158], R79 ;  /* 0x0001584f01007387 */ /* 0x000be20000100800 */
[-C--:B------:R-:W-:Y:S01]  /*5600*/  LEA.HI.X.SX32 R25, R117, R83.reuse, 0x2, P6 ;  /* 0x0000005375197211 */ /* 0x080fe200030f16ff */
[----:B------:R-:W-:Y:S01]  /*5610*/  IMAD R117, R70, UR5, RZ ;  /* 0x0000000546757c24 */ /* 0x000fe2000f8e02ff */
[-C--:B------:R-:W-:Y:S02]  /*5620*/  LEA R30, P0, R73, R82.reuse, 0x2 ;  /* 0x00000052491e7211 */ /* 0x080fe400078010ff */
[----:B------:R-:W-:Y:S02]  /*5630*/  LEA R28, P6, R103, R82, 0x2 ;  /* 0x00000052671c7211 */ /* 0x000fe400078c10ff */
[-C--:B------:R-:W-:Y:S02]  /*5640*/  LEA.HI.X.SX32 R31, R73, R83.reuse, 0x2, P0 ;  /* 0x00000053491f7211 */ /* 0x080fe400000f16ff */
[----:B------:R-:W-:-:S02]  /*5650*/  LEA.HI.X.SX32 R29, R103, R83, 0x2, P6 ;  /* 0x00000053671d7211 */ /* 0x000fc400030f16ff */
[-C--:B------:R-:W-:Y:S02]  /*5660*/  LEA R34, P0, R72, R82.reuse, 0x2 ;  /* 0x0000005248227211 */ /* 0x080fe400078010ff */
[-C--:B------:R-:W-:Y:S02]  /*5670*/  LEA R32, P6, R102, R82.reuse, 0x2 ;  /* 0x0000005266207211 */ /* 0x080fe400078c10ff */
[-C--:B------:R-:W-:Y:S01]  /*5680*/  LEA.HI.X.SX32 R35, R72, R83.reuse, 0x2, P0 ;  /* 0x0000005348237211 */ /* 0x080fe200000f16ff */
[----:B-1----:R-:W-:Y:S01]  /*5690*/  IMAD R72, R64, UR5, RZ ;  /* 0x0000000540487c24 */ /* 0x002fe2000f8e02ff */
[----:B------:R-:W-:Y:S02]  /*56a0*/  LEA.HI.X.SX32 R33, R102, R83, 0x2, P6 ;  /* 0x0000005366217211 */ /* 0x000fe400030f16ff */
[-C--:B------:R-:W-:Y:S02]  /*56b0*/  LEA R38, P0, R76, R82.reuse, 0x2 ;  /* 0x000000524c267211 */ /* 0x080fe400078010ff */
[----:B------:R-:W-:-:S02]  /*56c0*/  LEA R36, P6, R81, R82, 0x2 ;  /* 0x0000005251247211 */ /* 0x000fc400078c10ff */
[-C--:B------:R-:W-:Y:S01]  /*56d0*/  LEA.HI.X.SX32 R39, R76, R83.reuse, 0x2, P0 ;  /* 0x000000534c277211 */ /* 0x080fe200000f16ff */
[----:B------:R-:W-:Y:S01]  /*56e0*/  IMAD R76, R66, UR5, RZ ;  /* 0x00000005424c7c24 */ /* 0x000fe2000f8e02ff */
[-C--:B------:R-:W-:Y:S01]  /*56f0*/  LEA.HI.X.SX32 R37, R81, R83.reuse, 0x2, P6 ;  /* 0x0000005351257211 */ /* 0x080fe200030f16ff */
[----:B------:R-:W-:Y:S01]  /*5700*/  IMAD R81, R69, UR5, RZ ;  /* 0x0000000545517c24 */ /* 0x000fe2000f8e02ff */
[-C--:B------:R-:W-:Y:S02]  /*5710*/  LEA R42, P0, R78, R82.reuse, 0x2 ;  /* 0x000000524e2a7211 */ /* 0x080fe400078010ff */
[-C--:B------:R-:W-:Y:S02]  /*5720*/  LEA R40, P6, R80, R82.reuse, 0x2 ;  /* 0x0000005250287211 */ /* 0x080fe400078c10ff */
[-C--:B------:R-:W-:Y:S01]  /*5730*/  LEA.HI.X.SX32 R43, R78, R83.reuse, 0x2, P0 ;  /* 0x000000534e2b7211 */ /* 0x080fe200000f16ff */
[----:B------:R-:W-:Y:S01]  /*5740*/  IMAD R78, R67, UR5, RZ ;  /* 0x00000005434e7c24 */ /* 0x000fe2000f8e02ff */
[----:B------:R-:W-:Y:S01]  /*5750*/  LEA.HI.X.SX32 R41, R80, R83, 0x2, P6 ;  /* 0x0000005350297211 */ /* 0x000fe200030f16ff */
[----:B------:R-:W-:Y:S01]  /*5760*/  IMAD R80, R68, UR5, RZ ;  /* 0x0000000544507c24 */ /* 0x000fe2000f8e02ff */
[----:B------:R-:W-:-:S02]  /*5770*/  LEA R46, P0, R60, R82, 0x2 ;  /* 0x000000523c2e7211 */ /* 0x000fc400078010ff */
[-C--:B------:R-:W-:Y:S02]  /*5780*/  LEA R44, P6, R61, R82.reuse, 0x2 ;  /* 0x000000523d2c7211 */ /* 0x080fe400078c10ff */
[-C--:B------:R-:W-:Y:S02]  /*5790*/  LEA.HI.X.SX32 R47, R60, R83.reuse, 0x2, P0 ;  /* 0x000000533c2f7211 */ /* 0x080fe400000f16ff */
[-C--:B------:R-:W-:Y:S02]  /*57a0*/  LEA R50, P0, R57, R82.reuse, 0x2 ;  /* 0x0000005239327211 */ /* 0x080fe400078010ff */
[-C--:B------:R-:W-:Y:S02]  /*57b0*/  LEA.HI.X.SX32 R45, R61, R83.reuse, 0x2, P6 ;  /* 0x000000533d2d7211 */ /* 0x080fe400030f16ff */
[----:B------:R-:W-:Y:S02]  /*57c0*/  LEA R48, P6, R59, R82, 0x2 ;  /* 0x000000523b307211 */ /* 0x000fe400078c10ff */
[----:B------:R-:W-:-:S02]  /*57d0*/  LEA.HI.X.SX32 R51, R57, R83, 0x2, P0 ;  /* 0x0000005339337211 */ /* 0x000fc400000f16ff */
[-C--:B------:R-:W-:Y:S02]  /*57e0*/  LEA R54, P0, R58, R82.reuse, 0x2 ;  /* 0x000000523a367211 */ /* 0x080fe400078010ff */
[-C--:B------:R-:W-:Y:S02]  /*57f0*/  LEA.HI.X.SX32 R49, R59, R83.reuse, 0x2, P6 ;  /* 0x000000533b317211 */ /* 0x080fe400030f16ff */
[-C--:B------:R-:W-:Y:S02]  /*5800*/  LEA R52, P6, R56, R82.reuse, 0x2 ;  /* 0x0000005238347211 */ /* 0x080fe400078c10ff */
[-C--:B------:R-:W-:Y:S02]  /*5810*/  LEA.HI.X.SX32 R55, R58, R83.reuse, 0x2, P0 ;  /* 0x000000533a377211 */ /* 0x080fe400000f16ff */
[----:B------:R-:W-:Y:S02]  /*5820*/  LEA R58, P0, R4, R82, 0x2 ;  /* 0x00000052043a7211 */ /* 0x000fe400078010ff */
[----:B------:R-:W-:-:S02]  /*5830*/  LEA.HI.X.SX32 R53, R56, R83, 0x2, P6 ;  /* 0x0000005338357211 */ /* 0x000fc400030f16ff */
[-C--:B------:R-:W-:Y:S01]  /*5840*/  LEA R56, P6, R5, R82.reuse, 0x2 ;  /* 0x0000005205387211 */ /* 0x080fe200078c10ff */
[----:B---3--:R-:W-:Y:S02]  /*5850*/  IMAD R73, R63, UR5, RZ ;  /* 0x000000053f497c24 */ /* 0x008fe4000f8e02ff */
[----:B--2---:R-:W-:Y:S01]  /*5860*/  IMAD R77, R62, UR5, RZ ;  /* 0x000000053e4d7c24 */ /* 0x004fe2000f8e02ff */
[-C--:B------:R-:W-:Y:S02]  /*5870*/  LEA.HI.X.SX32 R59, R4, R83.reuse, 0x2, P0 ;  /* 0x00000053043b7211 */ /* 0x080fe400000f16ff */
[----:B------:R-:W-:Y:S02]  /*5880*/  LEA.HI.X.SX32 R57, R5, R83, 0x2, P6 ;  /* 0x0000005305397211 */ /* 0x000fe400030f16ff */
[----:B------:R-:W-:Y:S04]  /*5890*/  STL [R1+0x154], R77 ;  /* 0x0001544d01007387 */ /* 0x000fe80000100800 */
[----:B------:R-:W-:Y:S04]  /*58a0*/  STL [R1+0x150], R73 ;  /* 0x0001504901007387 */ /* 0x000fe80000100800 */
[----:B------:R-:W-:Y:S04]  /*58b0*/  STL [R1+0x14c], R72 ;  /* 0x00014c4801007387 */ /* 0x000fe80000100800 */
[----:B------:R1:W-:Y:S04]  /*58c0*/  STL [R1+0x148], R76 ;  /* 0x0001484c01007387 */ /* 0x0003e80000100800 */
[----:B------:R-:W-:Y:S04]  /*58d0*/  STL [R1+0x144], R78 ;  /* 0x0001444e01007387 */ /* 0x000fe80000100800 */
[----:B------:R2:W-:Y:S04]  /*58e0*/  STL [R1+0x140], R80 ;  /* 0x0001405001007387 */ /* 0x0005e80000100800 */
[----:B------:R3:W-:Y:S04]  /*58f0*/  STL [R1+0x108], R81 ;  /* 0x0001085101007387 */ /* 0x0007e80000100800 */
[----:B------:R-:W3:Y:S01]  /*5900*/  LDL R102, [R1+0xc4] ;  /* 0x0000c40001667983 */ /* 0x000ee20000100800 */
[----:B------:R-:W-:-:S02]  /*5910*/  LEA R62, P0, R79, R82, 0x2 ;  /* 0x000000524f3e7211 */ /* 0x000fc400078010ff */
[----:B------:R-:W-:Y:S01]  /*5920*/  LEA R60, P6, R65, R82, 0x2 ;  /* 0x00000052413c7211 */ /* 0x000fe200078c10ff */
[----:B------:R3:W-:Y:S04]  /*5930*/  STL [R1+0x104], R117 ;  /* 0x0001047501007387 */ /* 0x0007e80000100800 */
[----:B------:R-:W3:Y:S04]  /*5940*/  LDL.64 R92, [R1+0xa8] ;  /* 0x0000a800015c7983 */ /* 0x000ee80000100a00 */
[----:B------:R-:W3:Y:S01]  /*5950*/  LDL.64 R90, [R1+0x98] ;  /* 0x00009800015a7983 */ /* 0x000ee20000100a00 */
[----:B------:R-:W-:-:S02]  /*5960*/  LEA.HI.X.SX32 R63, R79, R83, 0x2, P0 ;  /* 0x000000534f3f7211 */ /* 0x000fc400000f16ff */
[-C--:B------:R-:W-:Y:S01]  /*5970*/  LEA R66, P0, R73, R82.reuse, 0x2 ;  /* 0x0000005249427211 */ /* 0x080fe200078010ff */
[----:B------:R-:W-:Y:S01]  /*5980*/  IMAD R103, R71, UR5, RZ ;  /* 0x0000000547677c24 */ /* 0x000fe2000f8e02ff */
[-C--:B------:R-:W-:Y:S01]  /*5990*/  LEA.HI.X.SX32 R61, R65, R83.reuse, 0x2, P6 ;  /* 0x00000053413d7211 */ /* 0x080fe200030f16ff */
[----:B----4-:R-:W4:Y:S01]  /*59a0*/  LDL.64 R4, [R1+0x88] ;  /* 0x0000880001047983 */ /* 0x010f220000100a00 */
[-C--:B------:R-:W-:Y:S01]  /*59b0*/  LEA R64, P6, R77, R82.reuse, 0x2 ;  /* 0x000000524d407211 */ /* 0x080fe200078c10ff */
[----:B-----5:R-:W-:Y:S01]  /*59c0*/  IMAD.MOV.U32 R79, RZ, RZ, R81 ;  /* 0x000000ffff4f7224 */ /* 0x020fe200078e0051 */
[-C--:B------:R-:W-:Y:S01]  /*59d0*/  LEA.HI.X.SX32 R67, R73, R83.reuse, 0x2, P0 ;  /* 0x0000005349437211 */ /* 0x080fe200000f16ff */
[----:B------:R5:W-:Y:S01]  /*59e0*/  STL [R1+0x100], R103 ;  /* 0x0001006701007387 */ /* 0x000be20000100800 */
[----:B------:R-:W-:Y:S02]  /*59f0*/  LEA R70, P0, R76, R82, 0x2 ;  /* 0x000000524c467211 */ /* 0x000fe400078010ff */
[----:B------:R-:W-:-:S02]  /*5a00*/  LEA.HI.X.SX32 R65, R77, R83, 0x2, P6 ;  /* 0x000000534d417211 */ /* 0x000fc400030f16ff */
[-C--:B------:R-:W-:Y:S02]  /*5a10*/  LEA R68, P6, R72, R82.reuse, 0x2 ;  /* 0x0000005248447211 */ /* 0x080fe400078c10ff */
[-C--:B------:R-:W-:Y:S02]  /*5a20*/  LEA.HI.X.SX32 R71, R76, R83.reuse, 0x2, P0 ;  /* 0x000000534c477211 */ /* 0x080fe400000f16ff */
[-C--:B-1----:R-:W-:Y:S02]  /*5a30*/  LEA R76, P0, R80, R82.reuse, 0x2 ;  /* 0x00000052504c7211 */ /* 0x082fe400078010ff */
[-C--:B------:R-:W-:Y:S02]  /*5a40*/  LEA.HI.X.SX32 R69, R72, R83.reuse, 0x2, P6 ;  /* 0x0000005348457211 */ /* 0x080fe400030f16ff */
[----:B------:R-:W-:Y:S02]  /*5a50*/  LEA R72, P6, R78, R82, 0x2 ;  /* 0x000000524e487211 */ /* 0x000fe400078c10ff */
[----:B------:R-:W-:-:S02]  /*5a60*/  LEA.HI.X.SX32 R77, R80, R83, 0x2, P0 ;  /* 0x00000053504d7211 */ /* 0x000fc400000f16ff */
[-C--:B--2---:R-:W-:Y:S02]  /*5a70*/  LEA R80, P0, R117, R82.reuse, 0x2 ;  /* 0x0000005275507211 */ /* 0x084fe400078010ff */
[-C--:B------:R-:W-:Y:S02]  /*5a80*/  LEA.HI.X.SX32 R73, R78, R83.reuse, 0x2, P6 ;  /* 0x000000534e497211 */ /* 0x080fe400030f16ff */
[----:B------:R-:W-:Y:S02]  /*5a90*/  LEA R78, P6, R81, R82, 0x2 ;  /* 0x00000052514e7211 */ /* 0x000fe400078c10ff */
[-C--:B---3--:R-:W-:Y:S02]  /*5aa0*/  LEA.HI.X.SX32 R81, R117, R83.reuse, 0x2, P0 ;  /* 0x0000005375517211 */ /* 0x088fe400000f16ff */
[----:B------:R-:W-:Y:S01]  /*5ab0*/  ISETP.GE.AND P0, PT, R115, UR4, PT ;  /* 0x0000000473007c0c */ /* 0x000fe2000bf06270 */
[----:B------:R-:W2:Y:S01]  /*5ac0*/  LDL.LU R117, [R1+0x318] ;  /* 0x0003180001757983 */ /* 0x000ea20000300800 */
[----:B------:R-:W-:-:S02]  /*5ad0*/  LEA.HI.X.SX32 R79, R79, R83, 0x2, P6 ;  /* 0x000000534f4f7211 */ /* 0x000fc400030f16ff */
[C---:B------:R-:W-:Y:S02]  /*5ae0*/  LEA R82, P6, R103.reuse, R82, 0x2 ;  /* 0x0000005267527211 */ /* 0x040fe400078c10ff */
[----:B------:R-:W-:Y:S02]  /*5af0*/  SEL R115, RZ, 0x4, P0 ;  /* 0x00000004ff737807 */ /* 0x000fe40000000000 */
[----:B------:R-:W-:Y:S02]  /*5b00*/  ISETP.GE.AND P0, PT, R116, UR4, PT ;  /* 0x0000000474007c0c */ /* 0x000fe4000bf06270 */
[----:B------:R-:W-:Y:S02]  /*5b10*/  LEA.HI.X.SX32 R83, R103, R83, 0x2, P6 ;  /* 0x0000005367537211 */ /* 0x000fe400030f16ff */
[----:B-----5:R-:W-:Y:S02]  /*5b20*/  SEL R103, R115, RZ, P5 ;  /* 0x000000ff73677207 */ /* 0x020fe40002800000 */
[----:B------:R-:W-:-:S04]  /*5b30*/  SEL R115, RZ, 0x4, P0 ;  /* 0x00000004ff737807 */ /* 0x000fc80000000000 */
[----:B------:R-:W-:Y:S01]  /*5b40*/  SEL R116, R115, RZ, P5 ;  /* 0x000000ff73747207 */ /* 0x000fe20002800000 */
[----:B------:R-:W-:-:S05]  /*5b50*/  VIADD R115, R102, UR7 ;  /* 0x0000000766737c36 */ /* 0x000fca0008000000 */
[----:B------:R-:W-:Y:S04]  /*5b60*/  LDGSTS.E [R115], desc[UR16][R92.64], P4 ;  /* 0x000000005c737fae */ /* 0x000fe8000a121850 */
[----:B------:R-:W-:Y:S04]  /*5b70*/  LDGSTS.E [R115+0x400], desc[UR16][R90.64], P4 ;  /* 0x004000005a737fae */ /* 0x000fe8000a121850 */
[----:B----4-:R-:W-:Y:S04]  /*5b80*/  LDGSTS.E [R115+0x800], desc[UR16][R4.64], P4 ;  /* 0x0080000004737fae */ /* 0x010fe8000a121850 */
[----:B------:R-:W3:Y:S04]  /*5b90*/  LDL.LU.64 R92, [R1+0x310] ;  /* 0x00031000015c7983 */ /* 0x000ee80000300a00 */
[----:B------:R-:W4:Y:S04]  /*5ba0*/  LDL.LU.64 R90, [R1+0x308] ;  /* 0x00030800015a7983 */ /* 0x000f280000300a00 */
[----:B------:R-:W5:Y:S01]  /*5bb0*/  LDL.LU.64 R4, [R1+0x300] ;  /* 0x0003000001047983 */ /* 0x000f620000300a00 */
[----:B------:R-:W-:-:S03]  /*5bc0*/  LOP3.LUT R102, R102, 0x40, RZ, 0x3c, !PT ;  /* 0x0000004066667812 */ /* 0x000fc600078e3cff */
[----:B----4-:R-:W-:Y:S04]  /*5bd0*/  LDGSTS.E [R115+0xc00], desc[UR16][R90.64], P4 ;  /* 0x00c000005a737fae */ /* 0x010fe8000a121850 */
[----:B------:R-:W-:Y:S04]  /*5be0*/  LDGSTS.E [R115+0x1000], desc[UR16][R110.64], P4 ;  /* 0x010000006e737fae */ /* 0x000fe8000a121850 */
[----:B------:R-:W-:Y:S04]  /*5bf0*/  LDGSTS.E [R115+0x1400], desc[UR16][R86.64], P4 ;  /* 0x0140000056737fae */ /* 0x000fe8000a121850 */
[----:B------:R-:W4:Y:S04]  /*5c00*/  LDL.LU.64 R90, [R1+0x2f8] ;  /* 0x0002f800015a7983 */ /* 0x000f280000300a00 */
[----:B------:R-:W2:Y:S04]  /*5c10*/  LDL.LU.64 R110, [R1+0x2f0] ;  /* 0x0002f000016e7983 */ /* 0x000ea80000300a00 */
[----:B------:R-:W-:Y:S04]  /*5c20*/  LDGSTS.E [R115+0x1800], desc[UR16][R74.64], P4 ;  /* 0x018000004a737fae */ /* 0x000fe8000a121850 */
        /* <DEDUP_REMOVED lines=15> */
[----:B------:R-:W-:Y:S01]  /*5d20*/  LDGSTS.E [R115+0x5800], desc[UR16][R42.64], P4 ;  /* 0x058000002a737fae */ /* 0x000fe2000a121850 */
[----:B------:R-:W-:-:S03]  /*5d30*/  ISETP.NE.U32.AND P0, PT, R116, RZ, PT ;  /* 0x000000ff7400720c */ /* 0x000fc60003f05070 */
[----:B------:R-:W-:Y:S01]  /*5d40*/  LDGSTS.E [R115+0x5c00], desc[UR16][R46.64], P4 ;  /* 0x05c000002e737fae */ /* 0x000fe2000a121850 */
[----:B------:R-:W-:-:S03]  /*5d50*/  VIADD R116, R102, UR7 ;  /* 0x0000000766747c36 */ /* 0x000fc60008000000 */
[----:B------:R-:W-:Y:S04]  /*5d60*/  LDGSTS.E [R115+0x6000], desc[UR16][R50.64], P4 ;  /* 0x0600000032737fae */ /* 0x000fe8000a121850 */
[----:B------:R-:W-:Y:S04]  /*5d70*/  LDGSTS.E [R115+0x6400], desc[UR16][R54.64], P4 ;  /* 0x0640000036737fae */ /* 0x000fe8000a121850 */
[----:B------:R-:W3:Y:S04]  /*5d80*/  LDL.LU.64 R86, [R1+0x2e8] ;  /* 0x0002e80001567983 */ /* 0x000ee80000300a00 */
        /* <DEDUP_REMOVED lines=11> */
[----:B------:R1:W-:Y:S04]  /*5e40*/  STL [R1+0x240], R102 ;  /* 0x0002406601007387 */ /* 0x0003e80000100800 */
[----:B--2---:R-:W-:Y:S04]  /*5e50*/  LDGSTS.E [R116+0x200], desc[UR16][R110.64], P4 ;  /* 0x002000006e747fae */ /* 0x004fe8000a121850 */
[----:B----4-:R-:W-:Y:S04]  /*5e60*/  LDGSTS.E [R116+0x600], desc[UR16][R90.64], P4 ;  /* 0x006000005a747fae */ /* 0x010fe8000a121850 */
[----:B-----5:R2:W-:Y:S04]  /*5e70*/  LDGSTS.E [R116+0xa00], desc[UR16][R4.64], P4 ;  /* 0x00a0000004747fae */ /* 0x0205e8000a121850 */
[----:B------:R-:W4:Y:S04]  /*5e80*/  LDL.LU.64 R110, [R1+0x2b8] ;  /* 0x0002b800016e7983 */ /* 0x000f280000300a00 */
[----:B------:R-:W5:Y:S04]  /*5e90*/  LDL.LU.64 R90, [R1+0x2b0] ;  /* 0x0002b000015a7983 */ /* 0x000f680000300a00 */
[----:B------:R-:W4:Y:S04]  /*5ea0*/  LDL.LU R4, [R1+0x2a8] ;  /* 0x0002a80001047983 */ /* 0x000f280000300800 */
[----:B---3--:R-:W-:Y:S04]  /*5eb0*/  LDGSTS.E [R116+0xe00], desc[UR16][R92.64], P4 ;  /* 0x00e000005c747fae */ /* 0x008fe8000a121850 */
[----:B------:R-:W-:Y:S04]  /*5ec0*/  LDGSTS.E [R116+0x1200], desc[UR16][R84.64], P4 ;  /* 0x0120000054747fae */ /* 0x000fe8000a121850 */
[----:B------:R-:W-:Y:S04]  /*5ed0*/  LDGSTS.E [R116+0x1600], desc[UR16][R118.64], P4 ;  /* 0x0160000076747fae */ /* 0x000fe8000a121850 */
[----:B------:R-:W3:Y:S04]  /*5ee0*/  LDL.LU.64 R92, [R1+0x2a0] ;  /* 0x0002a000015c7983 */ /* 0x000ee80000300a00 */
[----:B------:R-:W5:Y:S04]  /*5ef0*/  LDL.LU.64 R84, [R1+0x298] ;  /* 0x0002980001547983 */ /* 0x000f680000300a00 */
[----:B------:R-:W3:Y:S04]  /*5f00*/  LDL.LU.64 R118, [R1+0x290] ;  /* 0x0002900001767983 */ /* 0x000ee80000300a00 */
[----:B------:R-:W-:Y:S04]  /*5f10*/  LDGSTS.E [R116+0x1a00], desc[UR16][R108.64], P4 ;  /* 0x01a000006c747fae */ /* 0x000fe8000a121850 */
[----:B------:R-:W-:Y:S04]  /*5f20*/  LDGSTS.E [R116+0x1e00], desc[UR16][R106.64], P4 ;  /* 0x01e000006a747fae */ /* 0x000fe8000a121850 */
[----:B------:R-:W-:Y:S04]  /*5f30*/  LDGSTS.E [R116+0x2200], desc[UR16][R94.64], P4 ;  /* 0x022000005e747fae */ /* 0x000fe8000a121850 */
[----:B------:R-:W5:Y:S04]  /*5f40*/  LDL.LU.64 R108, [R1+0x288] ;  /* 0x00028800016c7983 */ /* 0x000f680000300a00 */
[----:B------:R-:W5:Y:S04]  /*5f50*/  LDL.LU.64 R106, [R1+0x280] ;  /* 0x00028000016a7983 */ /* 0x000f680000300a00 */
[----:B------:R-:W5:Y:S04]  /*5f60*/  LDL.LU.64 R94, [R1+0x278] ;  /* 0x00027800015e7983 */ /* 0x000f680000300a00 */
[----:B------:R-:W-:Y:S04]  /*5f70*/  LDGSTS.E [R116+0x2600], desc[UR16][R104.64], P4 ;  /* 0x0260000068747fae */ /* 0x000fe8000a121850 */
[----:B------:R4:W-:Y:S01]  /*5f80*/  LDGSTS.E [R116+0x2a00], desc[UR16][R96.64], P4 ;  /* 0x02a0000060747fae */ /* 0x0009e2000a121850 */
[----:B-1----:R-:W1:Y:S03]  /*5f90*/  S2R R102, SR_TID.X ;  /* 0x0000000000667919 */ /* 0x002e660000002100 */
[----:B------:R-:W5:Y:S04]  /*5fa0*/  LDL.LU.64 R104, [R1+0x270] ;  /* 0x0002700001687983 */ /* 0x000f680000300a00 */
[----:B------:R-:W3:Y:S04]  /*5fb0*/  LDL.LU.64 R96, [R1+0x268] ;  /* 0x0002680001607983 */ /* 0x000ee80000300a00 */
        /* <DEDUP_REMOVED lines=16> */
[----:B--2---:R-:W2:Y:S03]  /*60c0*/  S2R R5, SR_TID.X ;  /* 0x0000000000057919 */ /* 0x004ea60000002100 */
[----:B------:R-:W-:Y:S04]  /*60d0*/  LDGSTS.E [R116+0x6e00], desc[UR16][R64.64], P4 ;  /* 0x06e0000040747fae */ /* 0x000fe8000a121850 */
[----:B------:R-:W-:Y:S04]  /*60e0*/  LDGSTS.E [R116+0x7200], desc[UR16][R68.64], P4 ;  /* 0x0720000044747fae */ /* 0x000fe8000a121850 */
[----:B------:R-:W-:Y:S04]  /*60f0*/  LDGSTS.E [R116+0x7600], desc[UR16][R72.64], P4 ;  /* 0x0760000048747fae */ /* 0x000fe8000a121850 */
[----:B------:R-:W-:Y:S04]  /*6100*/  LDGSTS.E [R116+0x7a00], desc[UR16][R78.64], P4 ;  /* 0x07a000004e747fae */ /* 0x000fe8000a121850 */
[----:B------:R-:W-:Y:S01]  /*6110*/  LDGSTS.E [R116+0x7e00], desc[UR16][R82.64], P4 ;  /* 0x07e0000052747fae */ /* 0x000fe2000a121850 */
[----:B-1----:R-:W-:-:S03]  /*6120*/  SHF.R.U32.HI R102, RZ, 0x6, R102 ;  /* 0x00000006ff667819 */ /* 0x002fc60000011666 */
[----:B------:R-:W0:Y:S01]  /*6130*/  LDGDEPBAR ;  /* 0x00000000000079af */ /* 0x000e220000000000 */
[----:B------:R-:W-:-:S04]  /*6140*/  SGXT.U32 R102, R102, 0x3 ;  /* 0x000000036666781a */ /* 0x000fc80000000000 */
[----:B------:R-:W-:Y:S01]  /*6150*/  LOP3.LUT R102, R102, 0x48, RZ, 0xfc, !PT ;  /* 0x0000004866667812 */ /* 0x000fe200078efcff */
[----:B------:R-:W-:Y:S03]  /*6160*/  BAR.SYNC.DEFER_BLOCKING 0x0 ;  /* 0x0000000000007b1d */ /* 0x000fe60000010000 */
[----:B------:R-:W-:Y:S01]  /*6170*/  ISETP.GE.AND P4, PT, R102, UR4, PT ;  /* 0x0000000466007c0c */ /* 0x000fe2000bf86270 */
[----:B----4-:R-:W-:-:S05]  /*6180*/  IMAD.SHL.U32 R102, R4, 0x80, RZ ;  /* 0x0000008004667824 */ /* 0x010fca00078e00ff */
[----:B------:R1:W-:Y:S01]  /*6190*/  STL [R1+0xc0], R102 ;  /* 0x0000c06601007387 */ /* 0x0003e20000100800 */
[----:B---3--:R-:W-:-:S05]  /*61a0*/  IMAD.WIDE R96, R102, 0x4, R96 ;  /* 0x0000000466607825 */ /* 0x008fca00078e0260 */
[----:B------:R-:W-:Y:S01]  /*61b0*/  @!PT LDS RZ, [RZ] ;  /* 0x00000000fffff984 */ /* 0x000fe20000000800 */
[----:B------:R-:W-:Y:S01]  /*61c0*/  @!PT LDS RZ, [RZ] ;  /* 0x00000000fffff984 */ /* 0x000fe20000000800 */
[----:B------:R-:W-:Y:S01]  /*61d0*/  @!PT LDS RZ, [RZ] ;  /* 0x00000000fffff984 */ /* 0x000fe20000000800 */
[----:B------:R2:W-:Y:S02]  /*61e0*/  LDGSTS.E [R119+0x68000], desc[UR16][R96.64], P3 ;  /* 0x6800000060777fae */ /* 0x0005e40009921850 */
[----:B--2---:R-:W-:-:S04]  /*61f0*/  SHF.R.U32.HI R97, RZ, 0x6, R5 ;  /* 0x00000006ff617819 */ /* 0x004fc80000011605 */
[----:B------:R-:W-:-:S04]  /*6200*/  SGXT.U32 R97, R97, 0x3 ;  /* 0x000000036161781a */ /* 0x000fc80000000000 */
[----:B------:R-:W-:-:S04]  /*6210*/  LOP3.LUT R97, R97, 0x48, RZ, 0xfc, !PT ;  /* 0x0000004861617812 */ /* 0x000fc800078efcff */
[----:B------:R-:W-:Y:S02]  /*6220*/  ISETP.GE.AND P3, PT, R97, UR4, PT ;  /* 0x0000000461007c0c */ /* 0x000fe4000bf66270 */
[----:B------:R-:W-:Y:S02]  /*6230*/  LOP3.LUT R5, R5, 0x7f, RZ, 0xc0, !PT ;  /* 0x0000007f05057812 */ /* 0x000fe400078ec0ff */
[----:B------:R-:W-:Y:S02]  /*6240*/  SEL R97, RZ, 0x4, P3 ;  /* 0x00000004ff617807 */ /* 0x000fe40001800000 */
[----:B------:R-:W-:Y:S02]  /*6250*/  ISETP.GE.AND P3, PT, R5, UR4, PT ;  /* 0x0000000405007c0c */ /* 0x000fe4000bf66270 */
[----:B------:R-:W-:Y:S02]  /*6260*/  SEL R96, R97, RZ, P5 ;  /* 0x000000ff61607207 */ /* 0x000fe40002800000 */
[----:B------:R-:W-:-:S02]  /*6270*/  LOP3.LUT R97, R111, 0x68, RZ, 0xfc, !PT ;  /* 0x000000686f617812 */ /* 0x000fc400078efcff */
[----:B------:R-:W-:Y:S02]  /*6280*/  SEL R5, RZ, 0x4, P3 ;  /* 0x00000004ff057807 */ /* 0x000fe40001800000 */
[----:B------:R-:W-:Y:S02]  /*6290*/  LOP3.LUT R111, R111, 0x10, RZ, 0xfc, !PT ;  /* 0x000000106f6f7812 */ /* 0x000fe400078efcff */
[----:B------:R-:W-:Y:S02]  /*62a0*/  ISETP.GE.AND P3, PT, R97, UR4, PT ;  /* 0x0000000461007c0c */ /* 0x000fe4000bf66270 */
[----:B------:R-:W-:Y:S02]  /*62b0*/  ISETP.NE.U32.AND P4, PT, R96, RZ, PT ;  /* 0x000000ff6000720c */ /* 0x000fe40003f85070 */
[----:B------:R-:W-:Y:S02]  /*62c0*/  SEL R96, RZ, 0x4, P3 ;  /* 0x00000004ff607807 */ /* 0x000fe40001800000 */
[----:B------:R-:W-:-:S02]  /*62d0*/  ISETP.GE.AND P3, PT, R111, UR4, PT ;  /* 0x000000046f007c0c */ /* 0x000fc4000bf66270 */
[----:B------:R-:W2:Y:S01]  /*62e0*/  LDL.LU R111, [R1+0x260] ;  /* 0x00026000016f7983 */ /* 0x000ea20000300800 */
[----:B------:R-:W-:Y:S01]  /*62f0*/  SEL R96, R96, RZ, P5 ;  /* 0x000000ff60607207 */ /* 0x000fe20002800000 */
[----:B------:R-:W3:Y:S03]  /*6300*/  S2R R97, SR_TID.X ;  /* 0x0000000000617919 */ /* 0x000ee60000002100 */
[----:B------:R-:W-:Y:S02]  /*6310*/  ISETP.NE.U32.AND P3, PT, R96, RZ, PT ;  /* 0x000000ff6000720c */ /* 0x000fe40003f65070 */
[----:B------:R-:W4:Y:S01]  /*6320*/  S2R R96, SR_TID.X ;  /* 0x0000000000607919 */ /* 0x000f220000002100 */
[----:B-----5:R-:W-:Y:S01]  /*6330*/  IMAD.WIDE R104, R102, 0x4, R104 ;  /* 0x0000000466687825 */ /* 0x020fe200078e0268 */
[----:B---3--:R-:W-:-:S04]  /*6340*/  SHF.R.U32.HI R97, RZ, 0x6, R97 ;  /* 0x00000006ff617819 */ /* 0x008fc80000011661 */
[----:B------:R-:W-:Y:S02]  /*6350*/  SGXT.U32 R97, R97, 0x3 ;  /* 0x000000036161781a */ /* 0x000fe40000000000 */
[----:B----4-:R-:W-:-:S04]  /*6360*/  SHF.R.U32.HI R96, RZ, 0x6, R96 ;  /* 0x00000006ff607819 */ /* 0x010fc80000011660 */
[----:B------:R-:W-:-:S04]  /*6370*/  SGXT.U32 R96, R96, 0x3 ;  /* 0x000000036060781a */ /* 0x000fc80000000000 */
[----:B------:R-:W-:-:S04]  /*6380*/  LOP3.LUT R96, R96, 0x10, RZ, 0xfc, !PT ;  /* 0x0000001060607812 */ /* 0x000fc800078efcff */
[----:B------:R-:W-:-:S04]  /*6390*/  ISETP.GE.AND P6, PT, R96, UR4, PT ;  /* 0x0000000460007c0c */ /* 0x000fc8000bfc6270 */
[----:B------:R-:W-:-:S04]  /*63a0*/  SEL R96, RZ, 0x4, P6 ;  /* 0x00000004ff607807 */ /* 0x000fc80003000000 */
[----:B------:R-:W-:Y:S02]  /*63b0*/  SEL R96, R96, RZ, P5 ;  /* 0x000000ff60607207 */ /* 0x000fe40002800000 */
[----:B------:R-:W-:Y:S01]  /*63c0*/  SEL R5, R5, RZ, P5 ;  /* 0x000000ff05057207 */ /* 0x000fe20002800000 */
[----:B--2---:R-:W-:-:S05]  /*63d0*/  IMAD.WIDE R110, R102, 0x4, R110 ;  /* 0x00000004666e7825 */ /* 0x004fca00078e026e */
[----:B------:R2:W-:Y:S04]  /*63e0*/  LDGSTS.E [R119+0x6a000], desc[UR16][R110.64], P2 ;  /* 0x6a0000006e777fae */ /* 0x0005e80009121850 */
[----:B------:R3:W-:Y:S01]  /*63f0*/  LDGSTS.E [R119+0x6c000], desc[UR16][R104.64], P1 ;  /* 0x6c00000068777fae */ /* 0x0007e20008921850 */
[----:B--2---:R-:W2:Y:S01]  /*6400*/  S2R R111, SR_TID.X ;  /* 0x00000000006f7919 */ /* 0x004ea20000002100 */
[----:B---3--:R-:W3:Y:S01]  /*6410*/  S2R R105, SR_TID.X ;  /* 0x0000000000697919 */ /* 0x008ee20000002100 */
[----:B------:R-:W-:-:S04]  /*6420*/  LOP3.LUT R110, R97, 0x30, RZ, 0xfc, !PT ;  /* 0x00000030616e7812 */ /* 0x000fc800078efcff */
[----:B------:R-:W-:Y:S02]  /*6430*/  ISETP.GE.AND P2, PT, R110, UR4, PT ;  /* 0x000000046e007c0c */ /* 0x000fe4000bf46270 */
[--C-:B--2---:R-:W-:Y:S02]  /*6440*/  SHF.R.U32.HI R97, RZ, 0x6, R111.reuse ;  /* 0x00000006ff617819 */ /* 0x104fe4000001166f */
[----:B------:R-:W-:Y:S02]  /*6450*/  SHF.R.U32.HI R111, RZ, 0x6, R111 ;  /* 0x00000006ff6f7819 */ /* 0x000fe4000001166f */
[----:B------:R-:W-:Y:S02]  /*6460*/  SGXT.U32 R97, R97, 0x3 ;  /* 0x000000036161781a */ /* 0x000fe40000000000 */
[----:B------:R-:W-:Y:S02]  /*6470*/  SGXT.U32 R111, R111, 0x3 ;  /* 0x000000036f6f781a */ /* 0x000fe40000000000 */
[----:B------:R-:W-:-:S02]  /*6480*/  LOP3.LUT R110, R97, 0x50, RZ, 0xfc, !PT ;  /* 0x00000050616e7812 */ /* 0x000fc400078efcff */
[----:B------:R-:W-:Y:S02]  /*6490*/  SEL R97, RZ, 0x4, P2 ;  /* 0x00000004ff617807 */ /* 0x000fe40001000000 */
[----:B------:R-:W-:Y:S02]  /*64a0*/  ISETP.GE.AND P2, PT, R110, UR4, PT ;  /* 0x000000046e007c0c */ /* 0x000fe4000bf46270 */
[----:B------:R-:W-:Y:S02]  /*64b0*/  LOP3.LUT R111, R111, 0x70, RZ, 0xfc, !PT ;  /* 0x000000706f6f7812 */ /* 0x000fe400078efcff */
[----:B------:R-:W-:Y:S02]  /*64c0*/  SEL R110, RZ, 0x4, P2 ;  /* 0x00000004ff6e7807 */ /* 0x000fe40001000000 */
[----:B------:R-:W-:Y:S02]  /*64d0*/  ISETP.GE.AND P2, PT, R111, UR4, PT ;  /* 0x000000046f007c0c */ /* 0x000fe4000bf46270 */
[----:B---3--:R-:W-:-:S02]  /*64e0*/  SHF.R.U32.HI R105, RZ, 0x6, R105 ;  /* 0x00000006ff697819 */ /* 0x008fc40000011669 */
[----:B------:R-:W-:Y:S02]  /*64f0*/  SEL R111, RZ, 0x4, P2 ;  /* 0x00000004ff6f7807 */ /* 0x000fe40001000000 */
[----:B------:R-:W-:Y:S02]  /*6500*/  ISETP.NE.U32.AND P2, PT, R96, RZ, PT ;  /* 0x000000ff6000720c */ /* 0x000fe40003f45070 */
[----:B------:R-:W-:Y:S02]  /*6510*/  SGXT.U32 R105, R105, 0x3 ;  /* 0x000000036969781a */ /* 0x000fe40000000000 */
[----:B------:R-:W-:Y:S02]  /*6520*/  SEL R96, R97, RZ, P5 ;  /* 0x000000ff61607207 */ /* 0x000fe40002800000 */
[----:B------:R-:W2:Y:S01]  /*6530*/  S2R R97, SR_TID.X ;  /* 0x0000000000617919 */ /* 0x000ea20000002100 */
[----:B------:R-:W-:Y:S02]  /*6540*/  LOP3.LUT R104, R105, 0x18, RZ, 0xfc, !PT ;  /* 0x0000001869687812 */ /* 0x000fe400078efcff */
[----:B------:R-:W3:Y:S02]  /*6550*/  S2R R105, SR_TID.X ;  /* 0x0000000000697919 */ /* 0x000ee40000002100 */
[----:B------:R-:W-:-:S02]  /*6560*/  ISETP.GE.AND P1, PT, R104, UR4, PT ;  /* 0x0000000468007c0c */ /* 0x000fc4000bf26270 */
[----:B--2---:R-:W-:-:S04]  /*6570*/  SHF.R.U32.HI R97, RZ, 0x6, R97 ;  /* 0x00000006ff617819 */ /* 0x004fc80000011661 */
[----:B------:R-:W-:Y:S02]  /*6580*/  SGXT.U32 R97, R97, 0x3 ;  /* 0x000000036161781a */ /* 0x000fe40000000000 */
[----:B---3--:R-:W-:Y:S02]  /*6590*/  SHF.R.U32.HI R104, RZ, 0x6, R105 ;  /* 0x00000006ff687819 */ /* 0x008fe40000011669 */
[----:B------:R-:W-:Y:S02]  /*65a0*/  SEL R105, RZ, 0x4, P1 ;  /* 0x00000004ff697807 */ /* 0x000fe40000800000 */
[----:B------:R-:W-:Y:S02]  /*65b0*/  ISETP.NE.U32.AND P1, PT, R96, RZ, PT ;  /* 0x000000ff6000720c */ /* 0x000fe40003f25070 */
[----:B------:R-:W-:Y:S02]  /*65c0*/  LOP3.LUT R96, R97, 0x38, RZ, 0xfc, !PT ;  /* 0x0000003861607812 */ /* 0x000fe400078efcff */
[----:B------:R-:W-:-:S02]  /*65d0*/  SGXT.U32 R104, R104, 0x3 ;  /* 0x000000036868781a */ /* 0x000fc40000000000 */
[----:B------:R-:W-:Y:S02]  /*65e0*/  ISETP.GE.AND P6, PT, R96, UR4, PT ;  /* 0x0000000460007c0c */ /* 0x000fe4000bfc6270 */
[C---:B------:R-:W-:Y:S02]  /*65f0*/  LOP3.LUT R97, R104.reuse, 0x58, RZ, 0xfc, !PT ;  /* 0x0000005868617812 */ /* 0x040fe400078efcff */
[----:B------:R-:W-:Y:S02]  /*6600*/  LOP3.LUT R96, R104, 0x78, RZ, 0xfc, !PT ;  /* 0x0000007868607812 */ /* 0x000fe400078efcff */
[----:B------:R-:W-:Y:S02]  /*6610*/  SEL R104, RZ, 0x4, P6 ;  /* 0x00000004ff687807 */ /* 0x000fe40003000000 */
[----:B------:R-:W-:-:S04]  /*6620*/  ISETP.GE.AND P6, PT, R97, UR4, PT ;  /* 0x0000000461007c0c */ /* 0x000fc8000bfc6270 */
[----:B------:R-:W-:Y:S02]  /*6630*/  SEL R97, RZ, 0x4, P6 ;  /* 0x00000004ff617807 */ /* 0x000fe40003000000 */
[----:B------:R-:W-:-:S04]  /*6640*/  ISETP.GE.AND P6, PT, R96, UR4, PT ;  /* 0x0000000460007c0c */ /* 0x000fc8000bfc6270 */
[----:B------:R-:W-:Y:S02]  /*6650*/  SEL R96, RZ, 0x4, P6 ;  /* 0x00000004ff607807 */ /* 0x000fe40003000000 */
[----:B------:R-:W-:Y:S02]  /*6660*/  SEL R110, R110, RZ, P5 ;  /* 0x000000ff6e6e7207 */ /* 0x000fe40002800000 */
[----:B------:R-:W-:Y:S02]  /*6670*/  SEL R111, R111, RZ, P5 ;  /* 0x000000ff6f6f7207 */ /* 0x000fe40002800000 */
[----:B------:R-:W-:Y:S02]  /*6680*/  SEL R105, R105, RZ, P5 ;  /* 0x000000ff69697207 */ /* 0x000fe40002800000 */
[----:B------:R-:W-:Y:S02]  /*6690*/  SEL R104, R104, RZ, P5 ;  /* 0x000000ff68687207 */ /* 0x000fe40002800000 */
[----:B------:R-:W-:-:S02]  /*66a0*/  SEL R97, R97, RZ, P5 ;  /* 0x000000ff61617207 */ /* 0x000fc40002800000 */
[----:B------:R-:W-:Y:S02]  /*66b0*/  SEL R96, R96, RZ, P5 ;  /* 0x000000ff60607207 */ /* 0x000fe40002800000 */
[----:B------:R-:W-:Y:S02]  /*66c0*/  ISETP.NE.U32.AND P5, PT, R75, RZ, PT ;  /* 0x000000ff4b00720c */ /* 0x000fe40003fa5070 */
[----:B------:R-:W2:Y:S01]  /*66d0*/  LDL.LU R75, [R1+0x25c] ;  /* 0x00025c00014b7983 */ /* 0x000ea20000300800 */
[----:B------:R-:W-:Y:S01]  /*66e0*/  ISETP.NE.U32.AND P6, PT, R103, RZ, PT ;  /* 0x000000ff6700720c */ /* 0x000fe20003fc5070 */
[----:B--2---:R-:W-:Y:S02]  /*66f0*/  IMAD.WIDE R74, R102, 0x4, R74 ;  /* 0x00000004664a7825 */ /* 0x004fe400078e024a */
[----:B-1----:R-:W2:Y:S04]  /*6700*/  LDL.LU R102, [R1+0x258] ;  /* 0x0002580001667983 */ /* 0x002ea80000300800 */
[----:B------:R-:W2:Y:S04]  /*6710*/  LDL.LU R103, [R1+0x254] ;  /* 0x0002540001677983 */ /* 0x000ea80000300800 */
[----:B------:R1:W-:Y:S01]  /*6720*/  LDGSTS.E [R119+0x6e000], desc[UR16][R74.64], P5 ;  /* 0x6e0000004a777fae */ /* 0x0003e2000a921850 */
[----:B------:R-:W-:Y:S01]  /*6730*/  ISETP.NE.U32.AND P5, PT, R110, RZ, PT ;  /* 0x000000ff6e00720c */ /* 0x000fe20003fa5070 */
[----:B-1----:R-:W-:-:S04]  /*6740*/  IMAD.SHL.U32 R75, R4, 0x80, RZ ;  /* 0x00000080044b7824 */ /* 0x002fc800078e00ff */
[C---:B------:R-:W-:Y:S01]  /*6750*/  IMAD.WIDE R94, R75.reuse, 0x4, R94 ;  /* 0x000000044b5e7825 */ /* 0x040fe200078e025e */
[----:B------:R-:W1:Y:S03]  /*6760*/  S2R R119, SR_TID.X ;  /* 0x0000000000777919 */ /* 0x000e660000002100 */
[----:B--2---:R-:W-:-:S05]  /*6770*/  IMAD.WIDE R102, R75, 0x4, R102 ;  /* 0x000000044b667825 */ /* 0x004fca00078e0266 */
[----:B------:R-:W-:Y:S04]  /*6780*/  LDGSTS.E [R118+0x68000], desc[UR16][R102.64], P6 ;  /* 0x6800000066767fae */ /* 0x000fe8000b121850 */
[----:B------:R2:W-:Y:S04]  /*6790*/  LDGSTS.E [R118+0x6a000], desc[UR16][R94.64], P0 ;  /* 0x6a0000005e767fae */ /* 0x0005e80008121850 */
[----:B------:R-:W3:Y:S04]  /*67a0*/  LDL.LU R103, [R1+0xb0] ;  /* 0x0000b00001677983 */ /* 0x000ee80000300800 */
[----:B------:R-:W3:Y:S01]  /*67b0*/  LDL R110, [R1+0x228] ;  /* 0x00022800016e7983 */ /* 0x000ee20000100800 */
[----:B--2---:R-:W2:Y:S01]  /*67c0*/  S2R R95, SR_TID.X ;  /* 0x00000000005f7919 */ /* 0x004ea20000002100 */
[----:B------:R-:W-:-:S04]  /*67d0*/  IMAD.SHL.U32 R94, R4, 0x80, RZ ;  /* 0x00000080045e7824 */ /* 0x000fc800078e00ff */
[----:B------:R-:W-:-:S04]  /*67e0*/  IMAD.WIDE R106, R94, 0x4, R106 ;  /* 0x000000045e6a7825 */ /* 0x000fc800078e026a */
[C---:B------:R-:W-:Y:S01]  /*67f0*/  IMAD.WIDE R108, R94.reuse, 0x4, R108 ;  /* 0x000000045e6c7825 */ /* 0x040fe200078e026c */
[----:B------:R-:W-:Y:S03]  /*6800*/  LDGSTS.E [R118+0x6c000], desc[UR16][R106.64], P4 ;  /* 0x6c0000006a767fae */ /* 0x000fe6000a121850 */
[C---:B------:R-:W-:Y:S01]  /*6810*/  IMAD.WIDE R84, R94.reuse, 0x4, R84 ;  /* 0x000000045e547825 */ /* 0x040fe200078e0254 */
[----:B------:R-:W-:Y:S04]  /*6820*/  LDGSTS.E [R118+0x6e000], desc[UR16][R108.64], P3 ;  /* 0x6e0000006c767fae */ /* 0x000fe80009921850 */
[----:B------:R2:W-:Y:S01]  /*6830*/  LDGSTS.E [R117+0x68000], desc[UR16][R84.64], P2 ;  /* 0x6800000054757fae */ /* 0x0005e20009121850 */
[----:B------:R-:W-:Y:S01]  /*6840*/  IMAD.WIDE R92, R94, 0x4, R92 ;  /* 0x000000045e5c7825 */ /* 0x000fe200078e025c */
[----:B-1----:R-:W-:-:S04]  /*6850*/  LOP3.LUT R119, R119, 0x7f, RZ, 0xc0, !PT ;  /* 0x0000007f77777812 */ /* 0x002fc800078ec0ff */
[----:B------:R1:W-:Y:S01]  /*6860*/  LDGSTS.E [R117+0x6a000], desc[UR16][R92.64], P1 ;  /* 0x6a0000005c757fae */ /* 0x0003e20008921850 */
[C---:B--2---:R-:W-:Y:S02]  /*6870*/  IMAD.SHL.U32 R84, R95.reuse, 0x400, RZ ;  /* 0x000004005f547824 */ /* 0x044fe400078e00ff */
[C---:B------:R-:W-:Y:S02]  /*6880*/  IMAD.SHL.U32 R74, R95.reuse, 0x20, RZ ;  /* 0x000000205f4a7824 */ /* 0x040fe400078e00ff */
[C---:B------:R-:W-:Y:S01]  /*6890*/  IMAD.SHL.U32 R85, R95.reuse, 0x1000, RZ ;  /* 0x000010005f557824 */ /* 0x040fe200078e00ff */
[----:B------:R-:W-:Y:S02]  /*68a0*/  LOP3.LUT R84, R84, 0x6000, RZ, 0xc0, !PT ;  /* 0x0000600054547812 */ /* 0x000fe400078ec0ff */
[----:B------:R-:W-:Y:S02]  /*68b0*/  LOP3.LUT R75, R95, 0x180, RZ, 0xc0, !PT ;  /* 0x000001805f4b7812 */ /* 0x000fe400078ec0ff */
[----:B------:R-:W-:-:S02]  /*68c0*/  LOP3.LUT R84, R84, 0x60, R74, 0xf8, !PT ;  /* 0x0000006054547812 */ /* 0x000fc400078ef84a */
[----:B------:R-:W-:Y:S02]  /*68d0*/  LOP3.LUT R74, R95, 0x60, RZ, 0xc0, !PT ;  /* 0x000000605f4a7812 */ /* 0x000fe400078ec0ff */
[----:B------:R-:W-:Y:S02]  /*68e0*/  LOP3.LUT R85, R85, 0x6000, RZ, 0xc0, !PT ;  /* 0x0000600055557812 */ /* 0x000fe400078ec0ff */
[----:B-1----:R-:W-:Y:S01]  /*68f0*/  SHF.R.U32.HI R92, RZ, 0x2, R75 ;  /* 0x00000002ff5c7819 */ /* 0x002fe2000001164b */
[----:B------:R-:W-:Y:S02]  /*6900*/  IMAD R74, R75, 0x2, R74 ;  /* 0x000000024b4a7824 */ /* 0x000fe400078e024a */
[----:B------:R-:W-:Y:S01]  /*6910*/  IMAD R75, R119, 0x10, R85 ;  /* 0x00000010774b7824 */ /* 0x000fe200078e0255 */
[----:B------:R-:W-:Y:S01]  /*6920*/  ISETP.NE.U32.AND P6, PT, R111, RZ, PT ;  /* 0x000000ff6f00720c */ /* 0x000fe20003fc5070 */
[----:B------:R-:W-:Y:S01]  /*6930*/  IMAD.U32 R74, R74, 0x8, R84 ;  /* 0x000000084a4a7824 */ /* 0x000fe200078e0054 */
[----:B------:R-:W-:-:S02]  /*6940*/  ISETP.NE.U32.AND P1, PT, R5, RZ, PT ;  /* 0x000000ff0500720c */ /* 0x000fc40003f25070 */
[----:B------:R-:W-:Y:S01]  /*6950*/  LOP3.LUT R75, R75, R92, RZ, 0x3c, !PT ;  /* 0x0000005c4b4b7212 */ /* 0x000fe200078e3cff */
[----:B------:R-:W-:Y:S01]  /*6960*/  IMAD.SHL.U32 R75, R95, 0x4, RZ ;  /* 0x000000045f4b7824 */ /* 0x000fe200078e00ff */
[----:B------:R-:W2:Y:S01]  /*6970*/  LDL.LU R5, [R1+0x250] ;  /* 0x0002500001057983 */ /* 0x000ea20000300800 */
[----:B------:R-:W-:Y:S01]  /*6980*/  ISETP.NE.U32.AND P3, PT, R97, RZ, PT ;  /* 0x000000ff6100720c */ /* 0x000fe20003f65070 */
[----:B------:R-:W-:Y:S01]  /*6990*/  IMAD.WIDE R90, R94, 0x4, R90 ;  /* 0x000000045e5a7825 */ /* 0x000fe200078e025a */
[----:B------:R-:W-:Y:S01]  /*69a0*/  ISETP.NE.U32.AND P2, PT, R96, RZ, PT ;  /* 0x000000ff6000720c */ /* 0x000fe20003f45070 */
[----:B------:R-:W4:Y:S01]  /*69b0*/  LDL.LU.64 R84, [R1+0x78] ;  /* 0x0000780001547983 */ /* 0x000f220000300a00 */
[----:B------:R-:W-:-:S03]  /*69c0*/  LOP3.LUT R74, R74, 0x70, R75, 0x78, !PT ;  /* 0x000000704a4a7812 */ /* 0x000fc600078e784b */
[----:B------:R-:W5:Y:S01]  /*69d0*/  LDL.LU.64 R92, [R1+0x88] ;  /* 0x00008800015c7983 */ /* 0x000f620000300a00 */
[----:B------:R-:W-:-:S03]  /*69e0*/  ISETP.NE.U32.AND P0, PT, R105, RZ, PT ;  /* 0x000000ff6900720c */ /* 0x000fc60003f05070 */
[----:B------:R-:W5:Y:S01]  /*69f0*/  LDL.LU.64 R96, [R1+0x68] ;  /* 0x0000680001607983 */ /* 0x000f620000300a00 */
[----:B------:R-:W-:Y:S01]  /*6a00*/  ISETP.NE.U32.AND P4, PT, R104, RZ, PT ;  /* 0x000000ff6800720c */ /* 0x000fe20003f85070 */
[----:B------:R-:W-:Y:S02]  /*6a10*/  IMAD.WIDE R98, R94, 0x4, R98 ;  /* 0x000000045e627825 */ /* 0x000fe400078e0262 */
[----:B------:R-:W5:Y:S04]  /*6a20*/  LDL.LU.64 R118, [R1+0x58] ;  /* 0x0000580001767983 */ /* 0x000f680000300a00 */
[----:B------:R-:W5:Y:S04]  /*6a30*/  LDL.LU.64 R108, [R1+0x48] ;  /* 0x00004800016c7983 */ /* 0x000f680000300a00 */
[----:B------:R-:W5:Y:S04]  /*6a40*/  LDL.LU.64 R104, [R1+0x38] ;  /* 0x0000380001687983 */ /* 0x000f680000300a00 */
[----:B------:R-:W5:Y:S04]  /*6a50*/  LDL.LU.64 R106, [R1+0x28] ;  /* 0x00002800016a7983 */ /* 0x000f680000300a00 */
[----:B------:R-:W-:Y:S04]  /*6a60*/  LDGSTS.E [R117+0x6c000], desc[UR16][R90.64], P5 ;  /* 0x6c0000005a757fae */ /* 0x000fe8000a921850 */
[----:B------:R-:W-:Y:S04]  /*6a70*/  LDGSTS.E [R117+0x6e000], desc[UR16][R98.64], P6 ;  /* 0x6e00000062757fae */ /* 0x000fe8000b121850 */
[----:B------:R-:W5:Y:S04]  /*6a80*/  LDL.LU.64 R90, [R1+0xa8] ;  /* 0x0000a800015a7983 */ /* 0x000f680000300a00 */
[----:B------:R1:W-:Y:S01]  /*6a90*/  STL [R1+0x13c], R74 ;  /* 0x00013c4a01007387 */ /* 0x0003e20000100800 */
[----:B---3--:R-:W-:-:S03]  /*6aa0*/  ISETP.GE.AND P5, PT, R110, R103, PT ;  /* 0x000000676e00720c */ /* 0x008fc60003fa6270 */
[----:B------:R-:W3:Y:S04]  /*6ab0*/  LDL.LU.64 R110, [R1+0x18] ;  /* 0x00001800016e7983 */ /* 0x000ee80000300a00 */
[----:B------:R-:W3:Y:S04]  /*6ac0*/  LDL.LU.64 R102, [R1+0x8] ;  /* 0x0000080001667983 */ /* 0x000ee80000300a00 */
[----:B------:R-:W3:Y:S01]  /*6ad0*/  LDL.LU.64 R98, [R1+0x98] ;  /* 0x0000980001627983 */ /* 0x000ee20000300a00 */
[----:B------:R-:W-:-:S04]  /*6ae0*/  IMAD.WIDE R88, R94, 0x4, R88 ;  /* 0x000000045e587825 */ /* 0x000fc800078e0258 */
[C---:B------:R-:W-:Y:S01]  /*6af0*/  IMAD.WIDE R100, R94.reuse, 0x4, R100 ;  /* 0x000000045e647825 */ /* 0x040fe200078e0264 */
[----:B------:R-:W-:Y:S03]  /*6b00*/  LDGSTS.E [R114+0x68000], desc[UR16][R88.64], P0 ;  /* 0x6800000058727fae */ /* 0x000fe60008121850 */
[C---:B------:R-:W-:Y:S01]  /*6b10*/  IMAD.WIDE R112, R94.reuse, 0x4, R112 ;  /* 0x000000045e707825 */ /* 0x040fe200078e0270 */
[----:B------:R-:W-:Y:S03]  /*6b20*/  LDGSTS.E [R114+0x6a000], desc[UR16][R100.64], P4 ;  /* 0x6a00000064727fae */ /* 0x000fe6000a121850 */
[----:B------:R-:W-:Y:S01]  /*6b30*/  IMAD.WIDE R86, R94, 0x4, R86 ;  /* 0x000000045e567825 */ /* 0x000fe200078e0256 */
[----:B------:R-:W-:Y:S04]  /*6b40*/  LDGSTS.E [R114+0x6c000], desc[UR16][R112.64], P3 ;  /* 0x6c00000070727fae */ /* 0x000fe80009921850 */
[----:B------:R5:W-:Y:S04]  /*6b50*/  LDGSTS.E [R114+0x6e000], desc[UR16][R86.64], P2 ;  /* 0x6e00000056727fae */ /* 0x000be80009121850 */
[----:B------:R-:W0:Y:S01]  /*6b60*/  LDGDEPBAR ;  /* 0x00000000000079af */ /* 0x000e220000000000 */
[----:B--2---:R-:W-:-:S04]  /*6b70*/  IMAD.SHL.U32 R75, R5, 0x80, RZ ;  /* 0x00000080054b7824 */ /* 0x004fc800078e00ff */
[----:B----4-:R-:W-:-:S04]  /*6b80*/  IMAD.WIDE R84, R75, 0x4, R84 ;  /* 0x000000044b547825 */ /* 0x010fc800078e0254 */
[----:B-----5:R-:W-:-:S04]  /*6b90*/  IMAD.WIDE R86, R75, 0x4, R92 ;  /* 0x000000044b567825 */ /* 0x020fc800078e025c */
[----:B------:R-:W-:-:S04]  /*6ba0*/  IMAD.WIDE R92, R75, 0x4, R96 ;  /* 0x000000044b5c7825 */ /* 0x000fc800078e0260 */
[----:B------:R-:W-:-:S05]  /*6bb0*/  IMAD.WIDE R90, R75, 0x4, R90 ;  /* 0x000000044b5a7825 */ /* 0x000fca00078e025a */
[----:B------:R2:W-:Y:S02]  /*6bc0*/  LDGSTS.E [R115+0x20000], desc[UR16][R90.64], P1 ;  /* 0x200000005a737fae */ /* 0x0005e40008921850 */
[----:B--2---:R-:W-:-:S04]  /*6bd0*/  IMAD.WIDE R90, R75, 0x4, R118 ;  /* 0x000000044b5a7825 */ /* 0x004fc800078e0276 */
[----:B---3--:R-:W-:-:S05]  /*6be0*/  IMAD.WIDE R88, R75, 0x4, R98 ;  /* 0x000000044b587825 */ /* 0x008fca00078e0262 */
[----:B------:R2:W-:Y:S04]  /*6bf0*/  LDGSTS.E [R115+0x20400], desc[UR16][R88.64], P1 ;  /* 0x2040000058737fae */ /* 0x0005e80008921850 */
[----:B------:R3:W-:Y:S04]  /*6c00*/  LDGSTS.E [R115+0x20800], desc[UR16][R86.64], P1 ;  /* 0x2080000056737fae */ /* 0x0007e80008921850 */
[----:B------:R4:W-:Y:S04]  /*6c10*/  LDGSTS.E [R115+0x20c00], desc[UR16][R84.64], P1 ;  /* 0x20c0000054737fae */ /* 0x0009e80008921850 */
[----:B------:R-:W-:Y:S01]  /*6c20*/  LDGSTS.E [R115+0x21000], desc[UR16][R92.64], P1 ;  /* 0x210000005c737fae */ /* 0x000fe20008921850 */
[----:B--2---:R-:W-:-:S03]  /*6c30*/  IMAD.WIDE R88, R75, 0x4, R108 ;  /* 0x000000044b587825 */ /* 0x004fc600078e026c */
[----:B------:R-:W-:Y:S01]  /*6c40*/  LDGSTS.E [R115+0x21400], desc[UR16][R90.64], P1 ;  /* 0x214000005a737fae */ /* 0x000fe20008921850 */
[----:B---3--:R-:W-:-:S03]  /*6c50*/  IMAD.WIDE R86, R75, 0x4, R104 ;  /* 0x000000044b567825 */ /* 0x008fc600078e0268 */
[----:B------:R-:W-:Y:S04]  /*6c60*/  LDGSTS.E [R115+0x21800], desc[UR16][R88.64], P1 ;  /* 0x2180000058737fae */ /* 0x000fe80008921850 */
[----:B------:R-:W2:Y:S04]  /*6c70*/  LDL.LU.64 R92, [R1+0xa0] ;  /* 0x0000a000015c7983 */ /* 0x000ea80000300a00 */
[----:B------:R-:W3:Y:S04]  /*6c80*/  LDL.LU.64 R112, [R1+0x90] ;  /* 0x0000900001707983 */ /* 0x000ee80000300a00 */
[----:B------:R-:W5:Y:S04]  /*6c90*/  LDL.LU.64 R100, [R1+0x80] ;  /* 0x0000800001647983 */ /* 0x000f680000300a00 */
[----:B------:R-:W5:Y:S04]  /*6ca0*/  LDL.LU.64 R98, [R1+0x70] ;  /* 0x0000700001627983 */ /* 0x000f680000300a00 */
[----:B------:R-:W5:Y:S04]  /*6cb0*/  LDL.LU.64 R96, [R1+0x60] ;  /* 0x0000600001607983 */ /* 0x000f680000300a00 */
[----:B------:R-:W2:Y:S01]  /*6cc0*/  LDL.LU.64 R118, [R1+0x50] ;  /* 0x0000500001767983 */ /* 0x000ea20000300a00 */
[----:B----4-:R-:W-:-:S03]  /*6cd0*/  IMAD.WIDE R84, R75, 0x4, R106 ;  /* 0x000000044b547825 */ /* 0x010fc600078e026a */
[----:B------:R-:W4:Y:S04]  /*6ce0*/  LDL.LU.64 R108, [R1+0x40] ;  /* 0x00004000016c7983 */ /* 0x000f280000300a00 */
[----:B------:R1:W-:Y:S04]  /*6cf0*/  LDGSTS.E [R115+0x21c00], desc[UR16][R86.64], P1 ;  /* 0x21c0000056737fae */ /* 0x0003e80008921850 */
[----:B------:R-:W4:Y:S04]  /*6d00*/  LDL.LU.64 R104, [R1+0x30] ;  /* 0x0000300001687983 */ /* 0x000f280000300a00 */
[----:B------:R1:W-:Y:S02]  /*6d10*/  LDGSTS.E [R115+0x22000], desc[UR16][R84.64], P1 ;  /* 0x2200000054737fae */ /* 0x0003e40008921850 */
[----:B-1----:R-:W-:-:S02]  /*6d20*/  IMAD.WIDE R86, R75, 0x4, R110 ;  /* 0x000000044b567825 */ /* 0x002fc400078e026e */
[----:B------:R-:W4:Y:S04]  /*6d30*/  LDL.LU.64 R106, [R1+0x20] ;  /* 0x00002000016a7983 */ /* 0x000f280000300a00 */
[----:B------:R-:W4:Y:S01]  /*6d40*/  LDL.LU.64 R110, [R1+0x10] ;  /* 0x00001000016e7983 */ /* 0x000f220000300a00 */
[----:B------:R-:W-:-:S03]  /*6d50*/  IMAD.WIDE R84, R75, 0x4, R102 ;  /* 0x000000044b547825 */ /* 0x000fc600078e0266 */
[----:B------:R-:W-:Y:S04]  /*6d60*/  LDGSTS.E [R115+0x22400], desc[UR16][R86.64], P1 ;  /* 0x2240000056737fae */ /* 0x000fe80008921850 */
[----:B------:R-:W4:Y:S01]  /*6d70*/  LDL.LU.64 R102, [R1] ;  /* 0x0000000001667983 */ /* 0x000f220000300a00 */
[----:B------:R-:W-:-:S03]  /*6d80*/  IMAD.WIDE R124, R75, 0x4, R124 ;  /* 0x000000044b7c7825 */ /* 0x000fc600078e027c */
[----:B------:R-:W-:Y:S01]  /*6d90*/  LDGSTS.E [R115+0x22800], desc[UR16][R84.64], P1 ;  /* 0x2280000054737fae */ /* 0x000fe20008921850 */
        /* <DEDUP_REMOVED lines=9> */
[----:B------:R-:W-:Y:S04]  /*6e30*/  LDGSTS.E [R115+0x23c00], desc[UR16][R14.64], P1 ;  /* 0x23c000000e737fae */ /* 0x000fe80008921850 */
[----:B------:R2:W-:Y:S02]  /*6e40*/  LDGSTS.E [R115+0x24000], desc[UR16][R18.64], P1 ;  /* 0x2400000012737fae */ /* 0x0005e40008921850 */
[C---:B--2---:R-:W-:Y:S02]  /*6e50*/  IMAD.WIDE R18, R75.reuse, 0x4, R118 ;  /* 0x000000044b127825 */ /* 0x044fe400078e0276 */
[----:B------:R-:W2:Y:S02]  /*6e60*/  LDL R119, [R1+0xc8] ;  /* 0x0000c80001777983 */ /* 0x000ea40000100800 */
[----:B------:R-:W-:-:S04]  /*6e70*/  IMAD.WIDE R22, R75, 0x4, R22 ;  /* 0x000000044b167825 */ /* 0x000fc800078e0216 */
[C---:B------:R-:W-:Y:S01]  /*6e80*/  IMAD.WIDE R26, R75.reuse, 0x4, R26 ;  /* 0x000000044b1a7825 */ /* 0x040fe200078e021a */
[----:B------:R-:W-:Y:S03]  /*6e90*/  LDGSTS.E [R115+0x24400], desc[UR16][R22.64], P1 ;  /* 0x2440000016737fae */ /* 0x000fe60008921850 */
        /* <DEDUP_REMOVED lines=28> */
[C---:B---3--:R-:W-:Y:S01]  /*7060*/  IMAD.WIDE R10, R75.reuse, 0x4, R112 ;  /* 0x000000044b0a7825 */ /* 0x048fe200078e0270 */
[----:B------:R1:W-:Y:S04]  /*7070*/  LDGSTS.E [R116+0x20200], desc[UR16][R6.64], P1 ;  /* 0x2020000006747fae */ /* 0x0003e80008921850 */
[----:B------:R3:W-:Y:S01]  /*7080*/  LDGSTS.E [R116+0x20600], desc[UR16][R10.64], P1 ;  /* 0x206000000a747fae */ /* 0x0007e20008921850 */
[----:B-----5:R-:W-:-:S04]  /*7090*/  IMAD.WIDE R14, R75, 0x4, R96 ;  /* 0x000000044b0e7825 */ /* 0x020fc800078e0260 */
[----:B-1----:R-:W-:-:S04]  /*70a0*/  IMAD.WIDE R6, R75, 0x4, R100 ;  /* 0x000000044b067825 */ /* 0x002fc800078e0264 */
[C---:B---3--:R-:W-:Y:S01]  /*70b0*/  IMAD.WIDE R10, R75.reuse, 0x4, R98 ;  /* 0x000000044b0a7825 */ /* 0x048fe200078e0262 */
[----:B------:R1:W-:Y:S03]  /*70c0*/  LDGSTS.E [R116+0x20a00], desc[UR16][R6.64], P1 ;  /* 0x20a0000006747fae */ /* 0x0003e60008921850 */
[C---:B----4-:R-:W-:Y:S01]  /*70d0*/  IMAD.WIDE R22, R75.reuse, 0x4, R108 ;  /* 0x000000044b167825 */ /* 0x050fe200078e026c */
[----:B------:R3:W-:Y:S04]  /*70e0*/  LDGSTS.E [R116+0x20e00], desc[UR16][R10.64], P1 ;  /* 0x20e000000a747fae */ /* 0x0007e80008921850 */
[----:B------:R4:W-:Y:S01]  /*70f0*/  LDGSTS.E [R116+0x21200], desc[UR16][R14.64], P1 ;  /* 0x212000000e747fae */ /* 0x0009e20008921850 */
[----:B-1----:R-:W-:-:S03]  /*7100*/  IMAD.WIDE R6, R75, 0x4, R104 ;  /* 0x000000044b067825 */ /* 0x002fc600078e0268 */
[----:B------:R1:W-:Y:S01]  /*7110*/  LDGSTS.E [R116+0x21600], desc[UR16][R18.64], P1 ;  /* 0x2160000012747fae */ /* 0x0003e20008921850 */
[----:B---3--:R-:W-:-:S03]  /*7120*/  IMAD.WIDE R10, R75, 0x4, R106 ;  /* 0x000000044b0a7825 */ /* 0x008fc600078e026a */
[----:B------:R-:W-:Y:S01]  /*7130*/  LDGSTS.E [R116+0x21a00], desc[UR16][R22.64], P1 ;  /* 0x21a0000016747fae */ /* 0x000fe20008921850 */
[----:B----4-:R-:W-:-:S03]  /*7140*/  IMAD.WIDE R14, R75, 0x4, R110 ;  /* 0x000000044b0e7825 */ /* 0x010fc600078e026e */
[----:B------:R-:W-:Y:S01]  /*7150*/  LDGSTS.E [R116+0x21e00], desc[UR16][R6.64], P1 ;  /* 0x21e0000006747fae */ /* 0x000fe20008921850 */
[----:B------:R-:W-:-:S03]  /*7160*/  IMAD.WIDE R122, R75, 0x4, R122 ;  /* 0x000000044b7a7825 */ /* 0x000fc600078e027a */
[----:B------:R-:W-:Y:S01]  /*7170*/  LDGSTS.E [R116+0x22200], desc[UR16][R10.64], P1 ;  /* 0x222000000a747fae */ /* 0x000fe20008921850 */
[----:B-1----:R-:W-:-:S03]  /*7180*/  IMAD.WIDE R18, R75, 0x4, R102 ;  /* 0x000000044b127825 */ /* 0x002fc600078e0266 */
        /* <DEDUP_REMOVED lines=16> */
[----:B------:R1:W-:Y:S01]  /*7290*/  LDGSTS.E [R116+0x24600], desc[UR16][R24.64], P1 ;  /* 0x2460000018747fae */ /* 0x0003e20008921850 */
        /* <DEDUP_REMOVED lines=23> */
[----:B------:R2:W-:Y:S04]  /*7410*/  LDGSTS.E [R116+0x27600], desc[UR16][R72.64], P1 ;  /* 0x2760000048747fae */ /* 0x0005e80008921850 */
[----:B------:R2:W-:Y:S04]  /*7420*/  LDGSTS.E [R116+0x27a00], desc[UR16][R78.64], P1 ;  /* 0x27a000004e747fae */ /* 0x0005e80008921850 */
[----:B------:R2:W-:Y:S01]  /*7430*/  LDGSTS.E [R116+0x27e00], desc[UR16][R82.64], P1 ;  /* 0x27e0000052747fae */ /* 0x0005e20008921850 */
[----:B-1----:R-:W-:-:S03]  /*7440*/  CS2R R24, SRZ ;  /* 0x0000000000187805 */ /* 0x002fc6000001ff00 */
[----:B------:R-:W0:Y:S01]  /*7450*/  LDGDEPBAR ;  /* 0x00000000000079af */ /* 0x000e220000000000 */
[----:B------:R-:W-:Y:S02]  /*7460*/  CS2R R26, SRZ ;  /* 0x00000000001a7805 */ /* 0x000fe4000001ff00 */
[----:B---3--:R-:W-:Y:S02]  /*7470*/  CS2R R28, SRZ ;  /* 0x00000000001c7805 */ /* 0x008fe4000001ff00 */
[----:B------:R-:W-:Y:S02]  /*7480*/  CS2R R30, SRZ ;  /* 0x00000000001e7805 */ /* 0x000fe4000001ff00 */
[----:B----4-:R-:W-:Y:S02]  /*7490*/  CS2R R32, SRZ ;  /* 0x0000000000207805 */ /* 0x010fe4000001ff00 */
[----:B------:R-:W-:Y:S02]  /*74a0*/  CS2R R34, SRZ ;  /* 0x0000000000227805 */ /* 0x000fe4000001ff00 */
[----:B-----5:R-:W-:-:S02]  /*74b0*/  CS2R R36, SRZ ;  /* 0x0000000000247805 */ /* 0x020fc4000001ff00 */
[----:B------:R-:W-:Y:S02]  /*74c0*/  CS2R R38, SRZ ;  /* 0x0000000000267805 */ /* 0x000fe4000001ff00 */
[----:B------:R-:W-:Y:S02]  /*74d0*/  CS2R R40, SRZ ;  /* 0x0000000000287805 */ /* 0x000fe4000001ff00 */
[----:B------:R-:W-:Y:S02]  /*74e0*/  CS2R R42, SRZ ;  /* 0x00000000002a7805 */ /* 0x000fe4000001ff00 */
[----:B------:R-:W-:Y:S02]  /*74f0*/  CS2R R44, SRZ ;  /* 0x00000000002c7805 */ /* 0x000fe4000001ff00 */
[----:B------:R-:W-:Y:S02]  /*7500*/  CS2R R46, SRZ ;  /* 0x00000000002e7805 */ /* 0x000fe4000001ff00 */
[----:B------:R-:W-:-:S02]  /*7510*/  CS2R R48, SRZ ;  /* 0x0000000000307805 */ /* 0x000fc4000001ff00 */
[----:B------:R-:W-:Y:S02]  /*7520*/  CS2R R50, SRZ ;  /* 0x0000000000327805 */ /* 0x000fe4000001ff00 */
[----:B------:R-:W-:Y:S02]  /*7530*/  CS2R R52, SRZ ;  /* 0x0000000000347805 */ /* 0x000fe4000001ff00 */
[----:B------:R-:W-:Y:S02]  /*7540*/  CS2R R54, SRZ ;  /* 0x0000000000367805 */ /* 0x000fe4000001ff00 */
[----:B--2---:R-:W-:-:S13]  /*7550*/  ISETP.GE.AND P0, PT, R119, 0x80, PT ;  /* 0x000000807700780c */ /* 0x004fda0003f06270 */
[----:B------:R-:W-:Y:S05]  /*7560*/  @!P0 BRA `(.L_x_0) ;  /* 0x0000005400dc8947 */ /* 0x000fea0003800000 */
[----:B------:R-:W2:Y:S04]  /*7570*/  LDL.LU R105, [R1+0xf8] ;  /* 0x0000f80001697983 */ /* 0x000ea80000300800 */
[----:B------:R-:W3:Y:S04]  /*7580*/  LDL.LU R102, [R1+0xcc] ;  /* 0x0000cc0001667983 */ /* 0x000ee80000300800 */
[----:B------:R-:W4:Y:S04]  /*7590*/  LDL.LU R103, [R1+0xd0] ;  /* 0x0000d00001677983 */ /* 0x000f280000300800 */
[----:B------:R-:W4:Y:S04]  /*75a0*/  LDL.LU R109, [R1+0xd4] ;  /* 0x0000d400016d7983 */ /* 0x000f280000300800 */
[----:B------:R-:W4:Y:S04]  /*75b0*/  LDL.LU R106, [R1+0xd8] ;  /* 0x0000d800016a7983 */ /* 0x000f280000300800 */
[----:B------:R-:W4:Y:S04]  /*75c0*/  LDL.LU R107, [R1+0xdc] ;  /* 0x0000dc00016b7983 */ /* 0x000f280000300800 */
[----:B------:R-:W4:Y:S04]  /*75d0*/  LDL.LU R94, [R1+0xe0] ;  /* 0x0000e000015e7983 */ /* 0x000f280000300800 */
[----:B------:R-:W4:Y:S04]  /*75e0*/  LDL.LU R111, [R1+0xe4] ;  /* 0x0000e400016f7983 */ /* 0x000f280000300800 */
[----:B------:R-:W4:Y:S04]  /*75f0*/  LDL.LU R110, [R1+0x180] ;  /* 0x00018000016e7983 */ /* 0x000f280000300800 */
[----:B------:R1:W-:Y:S04]  /*7600*/  STL [R1+0x290], R4 ;  /* 0x0002900401007387 */ /* 0x0003e80000100800 */
[----:B------:R4:W-:Y:S01]  /*7610*/  STL [R1+0x250], R0 ;  /* 0x0002500001007387 */ /* 0x0009e20000100800 */
[----:B--2---:R-:W-:-:S02]  /*7620*/  SHF.R.S32.HI R2, RZ, 0x1f, R105 ;  /* 0x0000001fff027819 */ /* 0x004fc40000011469 */
[----:B---3--:R-:W-:Y:S02]  /*7630*/  SHF.R.S32.HI R3, RZ, 0x1f, R102 ;  /* 0x0000001fff037819 */ /* 0x008fe40000011466 */
[----:B-1----:R-:W-:Y:S02]  /*7640*/  SHF.L.U64.HI R4, R105, 0x2, R2 ;  /* 0x0000000269047819 */ /* 0x002fe40000010202 */
[----:B----4-:R-:W-:Y:S02]  /*7650*/  SHF.R.S32.HI R5, RZ, 0x1f, R103 ;  /* 0x0000001fff057819 */ /* 0x010fe40000011467 */
[----:B------:R-:W-:Y:S01]  /*7660*/  SHF.L.U64.HI R2, R102, 0x2, R3 ;  /* 0x0000000266027819 */ /* 0x000fe20000010203 */
[----:B------:R-:W-:Y:S01]  /*7670*/  STL [R1+0xb0], R4 ;  /* 0x0000b00401007387 */ /* 0x000fe20000100800 */
[----:B------:R-:W-:Y:S02]  /*7680*/  SHF.L.U64.HI R0, R103, 0x2, R5 ;  /* 0x0000000267007819 */ /* 0x000fe40000010205 */
[----:B------:R-:W-:Y:S01]  /*7690*/  SHF.R.S32.HI R5, RZ, 0x1f, R109 ;  /* 0x0000001fff057819 */ /* 0x000fe2000001146d */
[----:B------:R-:W2:Y:S01]  /*76a0*/  LDL.LU R104, [R1+0x100] ;  /* 0x0001000001687983 */ /* 0x000ea20000300800 */
[----:B------:R-:W-:-:S03]  /*76b0*/  SHF.R.S32.HI R6, RZ, 0x1f, R106 ;  /* 0x0000001fff067819 */ /* 0x000fc6000001146a */
[----:B------:R1:W-:Y:S01]  /*76c0*/  STL [R1+0xfc], R2 ;  /* 0x0000fc0201007387 */ /* 0x0003e20000100800 */
[----:B------:R-:W-:-:S03]  /*76d0*/  SHF.R.S32.HI R3, RZ, 0x1f, R107 ;  /* 0x0000001fff037819 */ /* 0x000fc6000001146b */
[----:B------:R-:W3:Y:S04]  /*76e0*/  LDL.LU R105, [R1+0x104] ;  /* 0x0001040001697983 */ /* 0x000ee80000300800 */
[----:B------:R4:W-:Y:S01]  /*76f0*/  STL [R1+0xf8], R0 ;  /* 0x0000f80001007387 */ /* 0x0009e20000100800 */
[----:B-1----:R-:W-:-:S03]  /*7700*/  SHF.R.S32.HI R2, RZ, 0x1f, R94 ;  /* 0x0000001fff027819 */ /* 0x002fc6000001145e */
[----:B------:R-:W3:Y:S01]  /*7710*/  LDL.LU R102, [R1+0x108] ;  /* 0x0001080001667983 */ /* 0x000ee20000300800 */
[----:B------:R-:W-:Y:S02]  /*7720*/  SHF.L.U64.HI R4, R106, 0x2, R6 ;  /* 0x000000026a047819 */ /* 0x000fe40000010206 */
[----:B------:R-:W-:Y:S01]  /*7730*/  SHF.L.U64.HI R3, R107, 0x2, R3 ;  /* 0x000000026b037819 */ /* 0x000fe20000010203 */
[----:B------:R-:W3:Y:S01]  /*7740*/  LDL.LU R103, [R1+0x140] ;  /* 0x0001400001677983 */ /* 0x000ee20000300800 */
[----:B------:R-:W-:Y:S02]  /*7750*/  SHF.R.S32.HI R6, RZ, 0x1f, R110 ;  /* 0x0000001fff067819 */ /* 0x000fe4000001146e */
[----:B----4-:R-:W-:Y:S02]  /*7760*/  SHF.L.U64.HI R0, R109, 0x2, R5 ;  /* 0x000000026d007819 */ /* 0x010fe40000010205 */
[----:B------:R-:W-:-:S03]  /*7770*/  SHF.R.U32.HI R5, RZ, 0x5, R95 ;  /* 0x00000005ff057819 */ /* 0x000fc6000001165f */
[----:B------:R1:W-:Y:S04]  /*7780*/  STL [R1+0xf4], R0 ;  /* 0x0000f40001007387 */ /* 0x0003e80000100800 */
[----:B------:R-:W-:Y:S04]  /*7790*/  STL [R1+0xf0], R4 ;  /* 0x0000f00401007387 */ /* 0x000fe80000100800 */
[----:B------:R4:W-:Y:S01]  /*77a0*/  STL [R1+0xec], R3 ;  /* 0x0000ec0301007387 */ /* 0x0009e20000100800 */
[----:B-1----:R-:W-:Y:S02]  /*77b0*/  SHF.L.U64.HI R0, R94, 0x2, R2 ;  /* 0x000000025e007819 */ /* 0x002fe40000010202 */
[----:B------:R-:W-:-:S03]  /*77c0*/  SHF.R.S32.HI R2, RZ, 0x1f, R111 ;  /* 0x0000001fff027819 */ /* 0x000fc6000001146f */
[----:B------:R1:W-:Y:S01]  /*77d0*/  STL [R1+0xe8], R0 ;  /* 0x0000e80001007387 */ /* 0x0003e20000100800 */
[----:B----4-:R-:W-:Y:S02]  /*77e0*/  SHF.R.S32.HI R3, RZ, 0x1f, R119 ;  /* 0x0000001fff037819 */ /* 0x010fe40000011477 */
[----:B-1----:R-:W-:Y:S02]  /*77f0*/  SHF.L.U64.HI R0, R111, 0x2, R2 ;  /* 0x000000026f007819 */ /* 0x002fe40000010202 */
[----:B------:R-:W-:-:S05]  /*7800*/  SHF.L.U64.HI R2, R110, 0x2, R6 ;  /* 0x000000026e027819 */ /* 0x000fca0000010206 */
[----:B------:R-:W-:Y:S04]  /*7810*/  STL [R1+0x254], R2 ;  /* 0x0002540201007387 */ /* 0x000fe80000100800 */
[----:B------:R1:W-:Y:S04]  /*7820*/  STL [R1+0xe4], R0 ;  /* 0x0000e40001007387 */ /* 0x0003e80000100800 */
[----:B------:R-:W4:Y:S04]  /*7830*/  LDL.LU R106, [R1+0x144] ;  /* 0x00014400016a7983 */ /* 0x000f280000300800 */
[----:B------:R-:W4:Y:S01]  /*7840*/  LDL.LU R107, [R1+0x148] ;  /* 0x00014800016b7983 */ /* 0x000f220000300800 */
[----:B-1----:R-:W-:-:S03]  /*7850*/  LEA.HI R0, R3, R119, RZ, 0x7 ;  /* 0x0000007703007211 */ /* 0x002fc600078f38ff */
[----:B------:R-:W4:Y:S04]  /*7860*/  LDL.LU R111, [R1+0x14c] ;  /* 0x00014c00016f7983 */ /* 0x000f280000300800 */
[----:B------:R-:W4:Y:S04]  /*7870*/  LDL.LU R110, [R1+0x150] ;  /* 0x00015000016e7983 */ /* 0x000f280000300800 */
[----:B------:R-:W4:Y:S04]  /*7880*/  LDL.LU R109, [R1+0x154] ;  /* 0x00015400016d7983 */ /* 0x000f280000300800 */
[----:B------:R-:W4:Y:S04]  /*7890*/  LDL.LU R94, [R1+0x158] ;  /* 0x00015800015e7983 */ /* 0x000f280000300800 */
[----:B------:R-:W4:Y:S04]  /*78a0*/  LDL.LU R95, [R1+0x15c] ;  /* 0x00015c00015f7983 */ /* 0x000f280000300800 */
[----:B------:R-:W4:Y:S01]  /*78b0*/  LDL.LU R119, [R1+0x160] ;  /* 0x0001600001777983 */ /* 0x000f220000300800 */
[----:B------:R-:W-:Y:S01]  /*78c0*/  IMAD.SHL.U32 R28, R75, 0x8, RZ ;  /* 0x000000084b1c7824 */ /* 0x000fe200078e00ff */
[----:B------:R-:W-:-:S02]  /*78d0*/  SHF.R.S32.HI R74, RZ, 0x1f, R75 ;  /* 0x0000001fff4a7819 */ /* 0x000fc4000001144b */
[----:B------:R-:W-:Y:S02]  /*78e0*/  STL [R1+0x258], R0 ;  /* 0x0002580001007387 */ /* 0x000fe40000100800 */
[----:B------:R-:W-:Y:S02]  /*78f0*/  SHF.L.U64.HI R29, R75, 0x3, R74 ;  /* 0x000000034b1d7819 */ /* 0x000fe4000001024a */
[----:B------:R-:W-:Y:S01]  /*7900*/  STL [R1+0x268], R75 ;  /* 0x0002684b01007387 */ /* 0x000fe20000100800 */
[----:B------:R-:W-:-:S03]  /*7910*/  R2UR UR15, R5 ;  /* 0x00000000050f72ca */ /* 0x000fc600000e0000 */
[----:B------:R-:W-:Y:S01]  /*7920*/  STL [R1+0x264], R74 ;  /* 0x0002644a01007387 */ /* 0x000fe20000100800 */
[CC--:B--2---:R-:W-:Y:S02]  /*7930*/  LEA R76, P0, R104.reuse, R28.reuse, 0x2 ;  /* 0x0000001c684c7211 */ /* 0x0c4fe400078010ff */
[----:B------:R-:W-:Y:S02]  /*7940*/  SHF.R.S32.HI R10, RZ, 0x1f, R104 ;  /* 0x0000001fff0a7819 */ /* 0x000fe40000011468 */
[----:B---3--:R-:W-:Y:S02]  /*7950*/  LEA R3, P1, R105, R28, 0x2 ;  /* 0x0000001c69037211 */ /* 0x008fe400078210ff */
[----:B------:R-:W-:Y:S01]  /*7960*/  SHF.R.S32.HI R12, RZ, 0x1f, R105 ;  /* 0x0000001fff0c7819 */ /* 0x000fe20000011469 */
[----:B------:R1:W-:Y:S01]  /*7970*/  STL [R1+0x294], R76 ;  /* 0x0002944c01007387 */ /* 0x0003e20000100800 */
[----:B------:R-:W-:Y:S02]  /*7980*/  LEA.HI.X R10, R104, R29, R10, 0x2, P0 ;  /* 0x0000001d680a7211 */ /* 0x000fe400000f140a */
[----:B------:R-:W-:-:S02]  /*7990*/  SHF.R.S32.HI R14, RZ, 0x1f, R102 ;  /* 0x0000001fff0e7819 */ /* 0x000fc40000011466 */
[CC--:B------:R-:W-:Y:S01]  /*79a0*/  LEA R27, P2, R102.reuse, R28.reuse, 0x2 ;  /* 0x0000001c661b7211 */ /* 0x0c0fe200078410ff */
[----:B------:R2:W-:Y:S01]  /*79b0*/  STL [R1+0x298], R3 ;  /* 0x0002980301007387 */ /* 0x0005e20000100800 */
[----:B------:R-:W-:Y:S02]  /*79c0*/  SHF.R.S32.HI R16, RZ, 0x1f, R103 ;  /* 0x0000001fff107819 */ /* 0x000fe40000011467 */
[----:B------:R-:W-:Y:S01]  /*79d0*/  LEA R5, P3, R103, R28, 0x2 ;  /* 0x0000001c67057211 */ /* 0x000fe200078610ff */
[----:B------:R-:W3:Y:S01]  /*79e0*/  LDL.LU R104, [R1+0x164] ;  /* 0x0001640001687983 */ /* 0x000ee20000300800 */
[-C--:B------:R-:W-:Y:S02]  /*79f0*/  LEA.HI.X R12, R105, R29.reuse, R12, 0x2, P1 ;  /* 0x0000001d690c7211 */ /* 0x080fe400008f140c */
[-C--:B------:R-:W-:Y:S01]  /*7a00*/  LEA.HI.X R14, R102, R29.reuse, R14, 0x2, P2 ;  /* 0x0000001d660e7211 */ /* 0x080fe200010f140e */
[----:B------:R-:W2:Y:S01]  /*7a10*/  LDL.LU R105, [R1+0x168] ;  /* 0x0001680001697983 */ /* 0x000ea20000300800 */
[----:B------:R-:W-:-:S03]  /*7a20*/  LEA.HI.X R16, R103, R29, R16, 0x2, P3 ;  /* 0x0000001d67107211 */ /* 0x000fc600018f1410 */
[----:B------:R-:W2:Y:S04]  /*7a30*/  LDL.LU R102, [R1+0x16c] ;  /* 0x00016c0001667983 */ /* 0x000ea80000300800 */
[----:B------:R-:W2:Y:S01]  /*7a40*/  LDL.LU R103, [R1+0x170] ;  /* 0x0001700001677983 */ /* 0x000ea20000300800 */
[----:B----4-:R-:W-:Y:S02]  /*7a50*/  SHF.R.S32.HI R18, RZ, 0x1f, R106 ;  /* 0x0000001fff127819 */ /* 0x010fe4000001146a */
[-C--:B------:R-:W-:Y:S02]  /*7a60*/  LEA R6, P0, R106, R28.reuse, 0x2 ;  /* 0x0000001c6a067211 */ /* 0x080fe400078010ff */
[----:B------:R-:W-:Y:S02]  /*7a70*/  SHF.R.S32.HI R20, RZ, 0x1f, R107 ;  /* 0x0000001fff147819 */ /* 0x000fe4000001146b */
[----:B------:R-:W-:-:S02]  /*7a80*/  LEA R8, P1, R107, R28, 0x2 ;  /* 0x0000001c6b087211 */ /* 0x000fc400078210ff */
[----:B------:R-:W-:Y:S02]  /*7a90*/  SHF.R.S32.HI R22, RZ, 0x1f, R111 ;  /* 0x0000001fff167819 */ /* 0x000fe4000001146f */
[-C--:B------:R-:W-:Y:S02]  /*7aa0*/  LEA R7, P2, R111, R28.reuse, 0x2 ;  /* 0x0000001c6f077211 */ /* 0x080fe400078410ff */
[----:B------:R-:W-:Y:S02]  /*7ab0*/  SHF.R.S32.HI R56, RZ, 0x1f, R110 ;  /* 0x0000001fff387819 */ /* 0x000fe4000001146e */
[----:B------:R-:W-:Y:S02]  /*7ac0*/  LEA R9, P3, R110, R28, 0x2 ;  /* 0x0000001c6e097211 */ /* 0x000fe400078610ff */
[-C--:B------:R-:W-:Y:S02]  /*7ad0*/  LEA.HI.X R18, R106, R29.reuse, R18, 0x2, P0 ;  /* 0x0000001d6a127211 */ /* 0x080fe400000f1412 */
[----:B------:R-:W-:Y:S01]  /*7ae0*/  LEA.HI.X R20, R107, R29, R20, 0x2, P1 ;  /* 0x0000001d6b147211 */ /* 0x000fe200008f1414 */
[----:B------:R-:W4:Y:S01]  /*7af0*/  LDL.LU R106, [R1+0x174] ;  /* 0x00017400016a7983 */ /* 0x000f220000300800 */
[----:B------:R-:W-:-:S02]  /*7b00*/  SHF.R.S32.HI R58, RZ, 0x1f, R109 ;  /* 0x0000001fff3a7819 */ /* 0x000fc4000001146d */
[-C--:B------:R-:W-:Y:S01]  /*7b10*/  LEA R11, P0, R109, R28.reuse, 0x2 ;  /* 0x0000001c6d0b7211 */ /* 0x080fe200078010ff */
[----:B------:R-:W4:Y:S01]  /*7b20*/  LDL.LU R107, [R1+0x178] ;  /* 0x00017800016b7983 */ /* 0x000f220000300800 */
[-C--:B------:R-:W-:Y:S02]  /*7b30*/  LEA.HI.X R22, R111, R29.reuse, R22, 0x2, P2 ;  /* 0x0000001d6f167211 */ /* 0x080fe400010f1416 */
[----:B------:R-:W-:Y:S01]  /*7b40*/  SHF.R.S32.HI R60, RZ, 0x1f, R94 ;  /* 0x0000001fff3c7819 */ /* 0x000fe2000001145e */
[----:B------:R-:W4:Y:S01]  /*7b50*/  LDL.LU R111, [R1+0x17c] ;  /* 0x00017c00016f7983 */ /* 0x000f220000300800 */
[-C--:B------:R-:W-:Y:S02]  /*7b60*/  LEA R13, P1, R94, R28.reuse, 0x2 ;  /* 0x0000001c5e0d7211 */ /* 0x080fe400078210ff */
[----:B------:R-:W-:Y:S02]  /*7b70*/  LEA.HI.X R56, R110, R29, R56, 0x2, P3 ;  /* 0x0000001d6e387211 */ /* 0x000fe400018f1438 */
[----:B------:R-:W-:Y:S01]  /*7b80*/  SHF.R.S32.HI R62, RZ, 0x1f, R95 ;  /* 0x0000001fff3e7819 */ /* 0x000fe2000001145f */
[----:B------:R-:W4:Y:S01]  /*7b90*/  LDL.LU R110, [R1+0x184] ;  /* 0x00018400016e7983 */ /* 0x000f220000300800 */
[----:B------:R-:W-:-:S02]  /*7ba0*/  LEA R15, P2, R95, R28, 0x2 ;  /* 0x0000001c5f0f7211 */ /* 0x000fc400078410ff */
[----:B------:R-:W-:Y:S02]  /*7bb0*/  SHF.R.S32.HI R64, RZ, 0x1f, R119 ;  /* 0x0000001fff407819 */ /* 0x000fe40000011477 */
[----:B------:R-:W-:Y:S02]  /*7bc0*/  LEA R17, P3, R119, R28, 0x2 ;  /* 0x0000001c77117211 */ /* 0x000fe400078610ff */
[-C--:B------:R-:W-:Y:S02]  /*7bd0*/  LEA.HI.X R58, R109, R29.reuse, R58, 0x2, P0 ;  /* 0x0000001d6d3a7211 */ /* 0x080fe400000f143a */
[-C--:B------:R-:W-:Y:S01]  /*7be0*/  LEA.HI.X R60, R94, R29.reuse, R60, 0x2, P1 ;  /* 0x0000001d5e3c7211 */ /* 0x080fe200008f143c */
[----:B------:R-:W4:Y:S01]  /*7bf0*/  LDL.LU R109, [R1+0x188] ;  /* 0x00018800016d7983 */ /* 0x000f220000300800 */
[-C--:B------:R-:W-:Y:S02]  /*7c00*/  LEA.HI.X R62, R95, R29.reuse, R62, 0x2, P2 ;  /* 0x0000001d5f3e7211 */ /* 0x080fe400010f143e */
[----:B------:R-:W-:Y:S01]  /*7c10*/  LEA.HI.X R64, R119, R29, R64, 0x2, P3 ;  /* 0x0000001d77407211 */ /* 0x000fe200018f1440 */
[----:B------:R-:W4:Y:S04]  /*7c20*/  LDL.LU R94, [R1+0x18c] ;  /* 0x00018c00015e7983 */ /* 0x000f280000300800 */
[----:B------:R-:W4:Y:S04]  /*7c30*/  LDL.LU R95, [R1+0x190] ;  /* 0x00019000015f7983 */ /* 0x000f280000300800 */
[----:B------:R-:W4:Y:S01]  /*7c40*/  LDL.LU R119, [R1+0x194] ;  /* 0x0001940001777983 */ /* 0x000f220000300800 */
[----:B---3--:R-:W-:-:S02]  /*7c50*/  SHF.R.S32.HI R65, RZ, 0x1f, R104 ;  /* 0x0000001fff417819 */ /* 0x008fc40000011468 */
[-C--:B------:R-:W-:Y:S02]  /*7c60*/  LEA R19, P0, R104, R28.reuse, 0x2 ;  /* 0x0000001c68137211 */ /* 0x080fe400078010ff */
[----:B--2---:R-:W-:Y:S02]  /*7c70*/  SHF.R.S32.HI R66, RZ, 0x1f, R105 ;  /* 0x0000001fff427819 */ /* 0x004fe40000011469 */
[-C--:B------:R-:W-:Y:S02]  /*7c80*/  LEA R21, P1, R105, R28.reuse, 0x2 ;  /* 0x0000001c69157211 */ /* 0x080fe400078210ff */
[----:B------:R-:W-:Y:S02]  /*7c90*/  SHF.R.S32.HI R67, RZ, 0x1f, R102 ;  /* 0x0000001fff437819 */ /* 0x000fe40000011466 */
[----:B------:R-:W-:Y:S02]  /*7ca0*/  LEA R23, P2, R102, R28, 0x2 ;  /* 0x0000001c66177211 */ /* 0x000fe400078410ff */
[----:B------:R-:W-:-:S02]  /*7cb0*/  SHF.R.S32.HI R68, RZ, 0x1f, R103 ;  /* 0x0000001fff447819 */ /* 0x000fc40000011467 */
[----:B------:R-:W-:Y:S02]  /*7cc0*/  LEA R57, P3, R103, R28, 0x2 ;  /* 0x0000001c67397211 */ /* 0x000fe400078610ff */
[-C--:B------:R-:W-:Y:S02]  /*7cd0*/  LEA.HI.X R65, R104, R29.reuse, R65, 0x2, P0 ;  /* 0x0000001d68417211 */ /* 0x080fe400000f1441 */
[-C--:B------:R-:W-:Y:S01]  /*7ce0*/  LEA.HI.X R66, R105, R29.reuse, R66, 0x2, P1 ;  /* 0x0000001d69427211 */ /* 0x080fe200008f1442 */
[----:B------:R-:W2:Y:S01]  /*7cf0*/  LDL.LU R104, [R1+0x198] ;  /* 0x0001980001687983 */ /* 0x000ea20000300800 */
[-C--:B------:R-:W-:Y:S02]  /*7d00*/  LEA.HI.X R67, R102, R29.reuse, R67, 0x2, P2 ;  /* 0x0000001d66437211 */ /* 0x080fe400010f1443 */
[----:B------:R-:W-:Y:S01]  /*7d10*/  LEA.HI.X R68, R103, R29, R68, 0x2, P3 ;  /* 0x0000001d67447211 */ /* 0x000fe200018f1444 */
[----:B------:R-:W3:Y:S04]  /*7d20*/  LDL.LU R105, [R1+0x19c] ;  /* 0x00019c0001697983 */ /* 0x000ee80000300800 */
[----:B------:R-:W3:Y:S04]  /*7d30*/  LDL.LU R102, [R1+0x1a0] ;  /* 0x0001a00001667983 */ /* 0x000ee80000300800 */
[----:B------:R-:W3:Y:S01]  /*7d40*/  LDL.LU R103, [R1+0x1a4] ;  /* 0x0001a40001677983 */ /* 0x000ee20000300800 */
[----:B----4-:R-:W-:-:S02]  /*7d50*/  SHF.R.S32.HI R69, RZ, 0x1f, R106 ;  /* 0x0000001fff457819 */ /* 0x010fc4000001146a */
[CC--:B------:R-:W-:Y:S02]  /*7d60*/  LEA R59, P0, R106.reuse, R28.reuse, 0x2 ;  /* 0x0000001c6a3b7211 */ /* 0x0c0fe400078010ff */
[----:B------:R-:W-:Y:S02]  /*7d70*/  SHF.R.S32.HI R70, RZ, 0x1f, R107 ;  /* 0x0000001fff467819 */ /* 0x000fe4000001146b */
[-C--:B------:R-:W-:Y:S02]  /*7d80*/  LEA R61, P1, R107, R28.reuse, 0x2 ;  /* 0x0000001c6b3d7211 */ /* 0x080fe400078210ff */
[----:B------:R-:W-:Y:S02]  /*7d90*/  SHF.R.S32.HI R71, RZ, 0x1f, R111 ;  /* 0x0000001fff477819 */ /* 0x000fe4000001146f */
[----:B------:R-:W-:Y:S02]  /*7da0*/  LEA R63, P2, R111, R28, 0x2 ;  /* 0x0000001c6f3f7211 */ /* 0x000fe400078410ff */
[----:B------:R-:W-:-:S02]  /*7db0*/  LEA.HI.X R69, R106, R29, R69, 0x2, P0 ;  /* 0x0000001d6a457211 */ /* 0x000fc400000f1445 */
[----:B------:R-:W-:Y:S01]  /*7dc0*/  SHF.R.S32.HI R80, RZ, 0x1f, R110 ;  /* 0x0000001fff507819 */ /* 0x000fe2000001146e */
[----:B------:R-:W4:Y:S01]  /*7dd0*/  LDL.LU R106, [R1+0x1a8] ;  /* 0x0001a800016a7983 */ /* 0x000f220000300800 */
[C---:B------:R-:W-:Y:S02]  /*7de0*/  LEA R81, P3, R110.reuse, R28, 0x2 ;  /* 0x0000001c6e517211 */ /* 0x040fe400078610ff */
[-C--:B------:R-:W-:Y:S02]  /*7df0*/  LEA.HI.X R70, R107, R29.reuse, R70, 0x2, P1 ;  /* 0x0000001d6b467211 */ /* 0x080fe400008f1446 */
[-C--:B------:R-:W-:Y:S01]  /*7e00*/  LEA.HI.X R71, R111, R29.reuse, R71, 0x2, P2 ;  /* 0x0000001d6f477211 */ /* 0x080fe200010f1447 */
[----:B------:R-:W4:Y:S01]  /*7e10*/  LDL.LU R107, [R1+0x1ac] ;  /* 0x0001ac00016b7983 */ /* 0x000f220000300800 */
[----:B------:R-:W-:-:S03]  /*7e20*/  LEA.HI.X R80, R110, R29, R80, 0x2, P3 ;  /* 0x0000001d6e507211 */ /* 0x000fc600018f1450 */
[----:B------:R-:W4:Y:S04]  /*7e30*/  LDL.LU R111, [R1+0x1b0] ;  /* 0x0001b000016f7983 */ /* 0x000f280000300800 */
[----:B------:R-:W4:Y:S04]  /*7e40*/  LDL.LU R110, [R1+0x1b4] ;  /* 0x0001b400016e7983 */ /* 0x000f280000300800 */
[----:B------:R-:W4:Y:S01]  /*7e50*/  LDL.LU R114, [R1+0x1b8] ;  /* 0x0001b80001727983 */ /* 0x000f220000300800 */
[----:B------:R-:W-:-:S03]  /*7e60*/  SHF.R.S32.HI R88, RZ, 0x1f, R119 ;  /* 0x0000001fff587819 */ /* 0x000fc60000011477 */
[----:B------:R-:W4:Y:S01]  /*7e70*/  LDL.LU R117, [R1+0x1bc] ;  /* 0x0001bc0001757983 */ /* 0x000f220000300800 */
[----:B------:R-:W-:-:S03]  /*7e80*/  LEA R89, P3, R119, R28, 0x2 ;  /* 0x0000001c77597211 */ /* 0x000fc600078610ff */
[----:B------:R-:W4:Y:S01]  /*7e90*/  LDL.LU R118, [R1+0x1c0] ;  /* 0x0001c00001767983 */ /* 0x000f220000300800 */
[----:B------:R-:W-:-:S03]  /*7ea0*/  LEA.HI.X R88, R119, R29, R88, 0x2, P3 ;  /* 0x0000001d77587211 */ /* 0x000fc600018f1458 */
[----:B------:R-:W4:Y:S04]  /*7eb0*/  LDL.LU R119, [R1+0x1c4] ;  /* 0x0001c40001777983 */ /* 0x000f280000300800 */
        /* <DEDUP_REMOVED lines=8> */
[----:B-1----:R-:W4:Y:S04]  /*7f40*/  LDL.LU R76, [R1+0x1e8] ;  /* 0x0001e800014c7983 */ /* 0x002f280000300800 */
[----:B------:R-:W4:Y:S04]  /*7f50*/  LDL.LU R75, [R1+0x1ec] ;  /* 0x0001ec00014b7983 */ /* 0x000f280000300800 */
[----:B------:R-:W4:Y:S04]  /*7f60*/  LDL.LU R0, [R1+0x1f0] ;  /* 0x0001f00001007983 */ /* 0x000f280000300800 */
[----:B------:R-:W4:Y:S01]  /*7f70*/  LDL.LU R4, [R1+0x1f4] ;  /* 0x0001f40001047983 */ /* 0x000f220000300800 */
[----:B------:R-:W-:-:S02]  /*7f80*/  SHF.R.S32.HI R82, RZ, 0x1f, R109 ;  /* 0x0000001fff527819 */ /* 0x000fc4000001146d */
[----:B------:R-:W-:Y:S01]  /*7f90*/  SHF.R.S32.HI R84, RZ, 0x1f, R94 ;  /* 0x0000001fff547819 */ /* 0x000fe2000001145e */
[----:B------:R-:W4:Y:S01]  /*7fa0*/  LDL.LU R3, [R1+0x1f8] ;  /* 0x0001f80001037983 */ /* 0x000f220000300800 */
[-C--:B------:R-:W-:Y:S02]  /*7fb0*/  LEA R83, P0, R109, R28.reuse, 0x2 ;  /* 0x0000001c6d537211 */ /* 0x080fe400078010ff */
[-C--:B------:R-:W-:Y:S01]  /*7fc0*/  LEA R85, P1, R94, R28.reuse, 0x2 ;  /* 0x0000001c5e557211 */ /* 0x080fe200078210ff */
[----:B------:R-:W4:Y:S01]  /*7fd0*/  LDL.LU R74, [R1+0x1fc] ;  /* 0x0001fc00014a7983 */ /* 0x000f220000300800 */
[----:B------:R-:W-:Y:S02]  /*7fe0*/  SHF.R.S32.HI R86, RZ, 0x1f, R95 ;  /* 0x0000001fff567819 */ /* 0x000fe4000001145f */
[----:B------:R-:W-:Y:S01]  /*7ff0*/  LEA R87, P2, R95, R28, 0x2 ;  /* 0x0000001c5f577211 */ /* 0x000fe200078410ff */
[----:B------:R-:W4:Y:S01]  /*8000*/  LDL.LU R2, [R1+0x200] ;  /* 0x0002000001027983 */ /* 0x000f220000300800 */
[----:B------:R-:W-:-:S02]  /*8010*/  LEA.HI.X R82, R109, R29, R82, 0x2, P0 ;  /* 0x0000001d6d527211 */ /* 0x000fc400000f1452 */
[-C--:B------:R-:W-:Y:S01]  /*8020*/  LEA.HI.X R84, R94, R29.reuse, R84, 0x2, P1 ;  /* 0x0000001d5e547211 */ /* 0x080fe200008f1454 */
[----:B------:R-:W4:Y:S01]  /*8030*/  LDL.LU R73, [R1+0x204] ;  /* 0x0002040001497983 */ /* 0x000f220000300800 */
[----:B------:R-:W-:Y:S02]  /*8040*/  LEA.HI.X R86, R95, R29, R86, 0x2, P2 ;  /* 0x0000001d5f567211 */ /* 0x000fe400010f1456 */
[----:B--2---:R-:W-:Y:S02]  /*8050*/  SHF.R.S32.HI R90, RZ, 0x1f, R104 ;  /* 0x0000001fff5a7819 */ /* 0x004fe40000011468 */
[-C--:B------:R-:W-:Y:S02]  /*8060*/  LEA R91, P0, R104, R28.reuse, 0x2 ;  /* 0x0000001c685b7211 */ /* 0x080fe400078010ff */
[----:B---3--:R-:W-:Y:S02]  /*8070*/  SHF.R.S32.HI R92, RZ, 0x1f, R105 ;  /* 0x0000001fff5c7819 */ /* 0x008fe40000011469 */
[----:B------:R-:W-:-:S02]  /*8080*/  LEA R93, P1, R105, R28, 0x2 ;  /* 0x0000001c695d7211 */ /* 0x000fc400078210ff */
[----:B------:R-:W-:Y:S02]  /*8090*/  SHF.R.S32.HI R94, RZ, 0x1f, R102 ;  /* 0x0000001fff5e7819 */ /* 0x000fe40000011466 */
[-C--:B------:R-:W-:Y:S02]  /*80a0*/  LEA R95, P2, R102, R28.reuse, 0x2 ;  /* 0x0000001c665f7211 */ /* 0x080fe400078410ff */
[----:B------:R-:W-:Y:S02]  /*80b0*/  SHF.R.S32.HI R96, RZ, 0x1f, R103 ;  /* 0x0000001fff607819 */ /* 0x000fe40000011467 */
[----:B------:R-:W-:Y:S02]  /*80c0*/  LEA R97, P3, R103, R28, 0x2 ;  /* 0x0000001c67617211 */ /* 0x000fe400078610ff */
[-C--:B------:R-:W-:Y:S02]  /*80d0*/  LEA.HI.X R90, R104, R29.reuse, R90, 0x2, P0 ;  /* 0x0000001d685a7211 */ /* 0x080fe400000f145a */
[----:B------:R-:W-:-:S02]  /*80e0*/  LEA.HI.X R92, R105, R29, R92, 0x2, P1 ;  /* 0x0000001d695c7211 */ /* 0x000fc400008f145c */
[-C--:B------:R-:W-:Y:S02]  /*80f0*/  LEA.HI.X R94, R102, R29.reuse, R94, 0x2, P2 ;  /* 0x0000001d665e7211 */ /* 0x080fe400010f145e */
[----:B------:R-:W-:Y:S02]  /*8100*/  LEA.HI.X R96, R103, R29, R96, 0x2, P3 ;  /* 0x0000001d67607211 */ /* 0x000fe400018f1460 */
        /* <DEDUP_REMOVED lines=12> */
[----:B------:R-:W-:Y:S02]  /*81d0*/  SHF.R.S32.HI R106, RZ, 0x1f, R114 ;  /* 0x0000001fff6a7819 */ /* 0x000fe40000011472 */
[----:B------:R-:W-:Y:S02]  /*81e0*/  SHF.R.S32.HI R108, RZ, 0x1f, R117 ;  /* 0x0000001fff6c7819 */ /* 0x000fe40000011475 */
[-C--:B------:R-:W-:Y:S02]  /*81f0*/  LEA R107, P0, R114, R28.reuse, 0x2 ;  /* 0x0000001c726b7211 */ /* 0x080fe400078010ff */
[----:B------:R-:W-:-:S02]  /*8200*/  LEA R109, P1, R117, R28, 0x2 ;  /* 0x0000001c756d7211 */ /* 0x000fc400078210ff */
[----:B------:R-:W-:Y:S02]  /*8210*/  SHF.R.S32.HI R110, RZ, 0x1f, R118 ;  /* 0x0000001fff6e7819 */ /* 0x000fe40000011476 */
[----:B------:R-:W-:Y:S02]  /*8220*/  SHF.R.S32.HI R112, RZ, 0x1f, R119 ;  /* 0x0000001fff707819 */ /* 0x000fe40000011477 */
[-C--:B------:R-:W-:Y:S02]  /*8230*/  LEA R111, P2, R118, R28.reuse, 0x2 ;  /* 0x0000001c766f7211 */ /* 0x080fe400078410ff */
        /* <DEDUP_REMOVED lines=16> */
[----:B------:R-:W-:Y:S02]  /*8340*/  SHF.R.S32.HI R122, RZ, 0x1f, R78 ;  /* 0x0000001fff7a7819 */ /* 0x000fe4000001144e */
[-C--:B------:R-:W-:Y:S02]  /*8350*/  LEA R123, P0, R78, R28.reuse, 0x2 ;  /* 0x0000001c4e7b7211 */ /* 0x080fe400078010ff */
[----:B------:R-:W-:Y:S02]  /*8360*/  LEA.HI.X R120, R125, R29, R120, 0x2, P3 ;  /* 0x0000001d7d787211 */ /* 0x000fe400018f1478 */
[----:B------:R-:W-:Y:S02]  /*8370*/  SHF.R.S32.HI R35, RZ, 0x1f, R72 ;  /* 0x0000001fff237819 */ /* 0x000fe40000011448 */
[----:B------:R-:W-:-:S02]  /*8380*/  LEA R26, P2, R72, R28, 0x2 ;  /* 0x0000001c481a7211 */ /* 0x000fc400078410ff */
[----:B------:R-:W-:Y:S02]  /*8390*/  SHF.R.S32.HI R124, RZ, 0x1f, R79 ;  /* 0x0000001fff7c7819 */ /* 0x000fe4000001144f */
[-C--:B------:R-:W-:Y:S02]  /*83a0*/  LEA R125, P1, R79, R28.reuse, 0x2 ;  /* 0x0000001c4f7d7211 */ /* 0x080fe400078210ff */
[----:B------:R-:W-:Y:S02]  /*83b0*/  SHF.R.S32.HI R38, RZ, 0x1f, R77 ;  /* 0x0000001fff267819 */ /* 0x000fe4000001144d */
[----:B------:R-:W-:Y:S02]  /*83c0*/  LEA R25, P3, R77, R28, 0x2 ;  /* 0x0000001c4d197211 */ /* 0x000fe400078610ff */
[-C--:B------:R-:W-:Y:S02]  /*83d0*/  LEA.HI.X R122, R78, R29.reuse, R122, 0x2, P0 ;  /* 0x0000001d4e7a7211 */ /* 0x080fe400000f147a */
[-C--:B------:R-:W-:Y:S01]  /*83e0*/  LEA.HI.X R35, R72, R29.reuse, R35, 0x2, P2 ;  /* 0x0000001d48237211 */ /* 0x080fe200010f1423 */
[----:B------:R-:W2:Y:S01]  /*83f0*/  LDL.LU R78, [R1+0x208] ;  /* 0x00020800014e7983 */ /* 0x000ea20000300800 */
[----:B------:R-:W-:-:S02]  /*8400*/  LEA.HI.X R124, R79, R29, R124, 0x2, P1 ;  /* 0x0000001d4f7c7211 */ /* 0x000fc400008f147c */
[----:B------:R-:W-:Y:S01]  /*8410*/  LEA.HI.X R38, R77, R29, R38, 0x2, P3 ;  /* 0x0000001d4d267211 */ /* 0x000fe200018f1426 */
[----:B------:R-:W3:Y:S04]  /*8420*/  LDL.LU R72, [R1+0x20c] ;  /* 0x00020c0001487983 */ /* 0x000ee80000300800 */
[----:B------:R-:W4:Y:S01]  /*8430*/  LDL.LU R79, [R1+0x210] ;  /* 0x00021000014f7983 */ /* 0x000f220000300800 */
[----:B------:R-:W-:-:S03]  /*8440*/  SHF.R.S32.HI R30, RZ, 0x1f, R76 ;  /* 0x0000001fff1e7819 */ /* 0x000fc6000001144c */
[----:B------:R-:W4:Y:S01]  /*8450*/  LDL.LU R77, [R1+0x214] ;  /* 0x00021400014d7983 */ /* 0x000f220000300800 */
[-C--:B------:R-:W-:Y:S02]  /*8460*/  LEA R24, P0, R76, R28.reuse, 0x2 ;  /* 0x0000001c4c187211 */ /* 0x080fe400078010ff */
[----:B------:R-:W-:Y:S02]  /*8470*/  SHF.R.S32.HI R33, RZ, 0x1f, R4 ;  /* 0x0000001fff217819 */ /* 0x000fe40000011404 */
[-C--:B------:R-:W-:Y:S02]  /*8480*/  LEA R40, P3, R4, R28.reuse, 0x2 ;  /* 0x0000001c04287211 */ /* 0x080fe400078610ff */
[----:B------:R-:W-:Y:S02]  /*8490*/  SHF.R.S32.HI R31, RZ, 0x1f, R75 ;  /* 0x0000001fff1f7819 */ /* 0x000fe4000001144b */
[----:B------:R-:W-:Y:S02]  /*84a0*/  LEA R34, P1, R75, R28, 0x2 ;  /* 0x0000001c4b227211 */ /* 0x000fe400078210ff */
[----:B------:R-:W-:-:S02]  /*84b0*/  LEA.HI.X R39, R76, R29, R30, 0x2, P0 ;  /* 0x0000001d4c277211 */ /* 0x000fc400000f141e */
[-C--:B------:R-:W-:Y:S01]  /*84c0*/  LEA.HI.X R46, R4, R29.reuse, R33, 0x2, P3 ;  /* 0x0000001d042e7211 */ /* 0x080fe200018f1421 */
[----:B------:R-:W4:Y:S01]  /*84d0*/  LDL.LU R76, [R1+0x218] ;  /* 0x00021800014c7983 */ /* 0x000f220000300800 */
[----:B------:R-:W-:-:S03]  /*84e0*/  LEA.HI.X R42, R75, R29, R31, 0x2, P1 ;  /* 0x0000001d4b2a7211 */ /* 0x000fc600008f141f */
[----:B------:R-:W4:Y:S01]  /*84f0*/  LDL.LU R4, [R1+0x21c] ;  /* 0x00021c0001047983 */ /* 0x000f220000300800 */
[----:B------:R-:W-:Y:S02]  /*8500*/  SHF.R.S32.HI R32, RZ, 0x1f, R0 ;  /* 0x0000001fff207819 */ /* 0x000fe40000011400 */
[C---:B------:R-:W-:Y:S01]  /*8510*/  LEA R36, P2, R0.reuse, R28, 0x2 ;  /* 0x0000001c00247211 */ /* 0x040fe200078410ff */
[----:B------:R-:W4:Y:S03]  /*8520*/  LDL.LU R75, [R1+0x220] ;  /* 0x00022000014b7983 */ /* 0x000f260000300800 */
[----:B------:R-:W-:Y:S02]  /*8530*/  LEA.HI.X R43, R0, R29, R32, 0x2, P2 ;  /* 0x0000001d002b7211 */ /* 0x000fe400010f1420 */
[----:B------:R-:W4:Y:S01]  /*8540*/  LDL.LU R0, [R1+0x224] ;  /* 0x0002240001007983 */ /* 0x000f220000300800 */
[----:B------:R-:W-:-:S02]  /*8550*/  SHF.R.S32.HI R30, RZ, 0x1f, R3 ;  /* 0x0000001fff1e7819 */ /* 0x000fc40000011403 */
[-C--:B------:R-:W-:Y:S02]  /*8560*/  LEA R37, P0, R3, R28.reuse, 0x2 ;  /* 0x0000001c03257211 */ /* 0x080fe400078010ff */
[----:B------:R-:W-:Y:S02]  /*8570*/  SHF.R.S32.HI R31, RZ, 0x1f, R74 ;  /* 0x0000001fff1f7819 */ /* 0x000fe4000001144a */
[-C--:B------:R-:W-:Y:S02]  /*8580*/  LEA R41, P1, R74, R28.reuse, 0x2 ;  /* 0x0000001c4a297211 */ /* 0x080fe400078210ff */
[----:B------:R-:W-:Y:S02]  /*8590*/  SHF.R.S32.HI R33, RZ, 0x1f, R73 ;  /* 0x0000001fff217819 */ /* 0x000fe40000011449 */
[----:B------:R-:W-:Y:S02]  /*85a0*/  LEA R48, P3, R73, R28, 0x2 ;  /* 0x0000001c49307211 */ /* 0x000fe400078610ff */
[----:B------:R-:W-:-:S02]  /*85b0*/  LEA.HI.X R47, R3, R29, R30, 0x2, P0 ;  /* 0x0000001d032f7211 */ /* 0x000fc400000f141e */
[-C--:B------:R-:W-:Y:S02]  /*85c0*/  LEA.HI.X R50, R74, R29.reuse, R31, 0x2, P1 ;  /* 0x0000001d4a327211 */ /* 0x080fe400008f141f */
[----:B------:R-:W-:Y:S02]  /*85d0*/  SHF.R.S32.HI R32, RZ, 0x1f, R2 ;  /* 0x0000001fff207819 */ /* 0x000fe40000011402 */
[C---:B------:R-:W-:Y:S02]  /*85e0*/  LEA R44, P2, R2.reuse, R28, 0x2 ;  /* 0x0000001c022c7211 */ /* 0x040fe400078410ff */
[-C--:B------:R-:W-:Y:S02]  /*85f0*/  LEA.HI.X R54, R73, R29.reuse, R33, 0x2, P3 ;  /* 0x0000001d49367211 */ /* 0x080fe400018f1421 */
[----:B------:R-:W-:Y:S02]  /*8600*/  LEA.HI.X R51, R2, R29, R32, 0x2, P2 ;  /* 0x0000001d02337211 */ /* 0x000fe400010f1420 */
[----:B------:R-:W4:Y:S04]  /*8610*/  LDL.LU R2, [R1+0x22c] ;  /* 0x00022c0001027983 */ /* 0x000f280000300800 */
[----:B------:R-:W4:Y:S01]  /*8620*/  LDL.LU R74, [R1+0x238] ;  /* 0x00023800014a7983 */ /* 0x000f220000300800 */
[----:B--2---:R-:W-:-:S02]  /*8630*/  SHF.R.S32.HI R30, RZ, 0x1f, R78 ;  /* 0x0000001fff1e7819 */ /* 0x004fc4000001144e */
[-C--:B------:R-:W-:Y:S02]  /*8640*/  LEA R45, P0, R78, R28.reuse, 0x2 ;  /* 0x0000001c4e2d7211 */ /* 0x080fe400078010ff */
[----:B---3--:R-:W-:Y:S02]  /*8650*/  SHF.R.S32.HI R31, RZ, 0x1f, R72 ;  /* 0x0000001fff1f7819 */ /* 0x008fe40000011448 */
[-C--:B------:R-:W-:Y:S02]  /*8660*/  LEA R49, P1, R72, R28.reuse, 0x2 ;  /* 0x0000001c48317211 */ /* 0x080fe400078210ff */
[-C--:B------:R-:W-:Y:S02]  /*8670*/  LEA.HI.X R55, R78, R29.reuse, R30, 0x2, P0 ;  /* 0x0000001d4e377211 */ /* 0x080fe400000f141e */
[----:B------:R-:W-:Y:S02]  /*8680*/  LEA.HI.X R78, R72, R29, R31, 0x2, P1 ;  /* 0x0000001d484e7211 */ /* 0x000fe400008f141f */
[----:B----4-:R-:W-:Y:S01]  /*8690*/  SHF.R.S32.HI R33, RZ, 0x1f, R77 ;  /* 0x0000001fff217819 */ /* 0x010fe2000001144d */
[----:B------:R-:W2:Y:S01]  /*86a0*/  LDL.LU R72, [R1+0x23c] ;  /* 0x00023c0001487983 */ /* 0x000ea20000300800 */
[----:B------:R-:W-:-:S02]  /*86b0*/  LEA R73, P3, R77, R28, 0x2 ;  /* 0x0000001c4d497211 */ /* 0x000fc400078610ff */
[----:B------:R-:W-:Y:S02]  /*86c0*/  SHF.R.S32.HI R32, RZ, 0x1f, R79 ;  /* 0x0000001fff207819 */ /* 0x000fe4000001144f */
[-C--:B------:R-:W-:Y:S02]  /*86d0*/  LEA.HI.X R3, R77, R29.reuse, R33, 0x2, P3 ;  /* 0x0000001d4d037211 */ /* 0x080fe400018f1421 */
[C---:B------:R-:W-:Y:S01]  /*86e0*/  LEA R52, P2, R79.reuse, R28, 0x2 ;  /* 0x0000001c4f347211 */ /* 0x040fe200078410ff */
[----:B------:R1:W-:Y:S03]  /*86f0*/  STL [R1+0x28c], R78 ;  /* 0x00028c4e01007387 */ /* 0x0003e60000100800 */
[----:B------:R-:W-:Y:S01]  /*8700*/  LEA.HI.X R79, R79, R29, R32, 0x2, P2 ;  /* 0x0000001d4f4f7211 */ /* 0x000fe200010f1420 */
[----:B-1----:R-:W3:Y:S04]  /*8710*/  LDL.LU R78, [R1+0x234] ;  /* 0x00023400014e7983 */ /* 0x002ee80000300800 */
[----:B------:R1:W-:Y:S01]  /*8720*/  STL [R1+0x70], R3 ;  /* 0x0000700301007387 */ /* 0x0003e20000100800 */
[----:B------:R-:W-:-:S02]  /*8730*/  SHF.R.S32.HI R30, RZ, 0x1f, R76 ;  /* 0x0000001fff1e7819 */ /* 0x000fc4000001144c */
[-C--:B------:R-:W-:Y:S02]  /*8740*/  LEA R53, P0, R76, R28.reuse, 0x2 ;  /* 0x0000001c4c357211 */ /* 0x080fe400078010ff */
[-C--:B-1----:R-:W-:Y:S02]  /*8750*/  LEA R3, P2, R75, R28.reuse, 0x2 ;  /* 0x0000001c4b037211 */ /* 0x082fe400078410ff */
[----:B------:R-:W-:Y:S02]  /*8760*/  SHF.R.S32.HI R31, RZ, 0x1f, R4 ;  /* 0x0000001fff1f7819 */ /* 0x000fe40000011404 */
[----:B------:R-:W-:Y:S01]  /*8770*/  LEA R77, P1, R4, R28, 0x2 ;  /* 0x0000001c044d7211 */ /* 0x000fe200078210ff */
[----:B------:R1:W-:Y:S01]  /*8780*/  STL [R1+0x68], R3 ;  /* 0x0000680301007387 */ /* 0x0003e20000100800 */
[----:B------:R-:W-:Y:S02]  /*8790*/  SHF.R.S32.HI R32, RZ, 0x1f, R75 ;  /* 0x0000001fff207819 */ /* 0x000fe4000001144b */
[----:B------:R-:W-:-:S02]  /*87a0*/  LEA.HI.X R76, R76, R29, R30, 0x2, P0 ;  /* 0x0000001d4c4c7211 */ /* 0x000fc400000f141e */
[-C--:B------:R-:W-:Y:S02]  /*87b0*/  LEA.HI.X R4, R4, R29.reuse, R31, 0x2, P1 ;  /* 0x0000001d04047211 */ /* 0x080fe400008f141f */
[----:B-1----:R-:W-:Y:S02]  /*87c0*/  LEA R3, P3, R0, R28, 0x2 ;  /* 0x0000001c00037211 */ /* 0x002fe400078610ff */
[----:B------:R-:W-:-:S03]  /*87d0*/  LEA.HI.X R75, R75, R29, R32, 0x2, P2 ;  /* 0x0000001d4b4b7211 */ /* 0x000fc600010f1420 */
[----:B------:R1:W-:Y:S01]  /*87e0*/  STL [R1+0x88], R3 ;  /* 0x0000880301007387 */ /* 0x0003e20000100800 */
[----:B------:R-:W-:-:S03]  /*87f0*/  SHF.R.S32.HI R33, RZ, 0x1f, R0 ;  /* 0x0000001fff217819 */ /* 0x000fc60000011400 */
[----:B-1----:R-:W4:Y:S04]  /*8800*/  LDL.LU R3, [R1+0x298] ;  /* 0x0002980001037983 */ /* 0x002f280000300800 */
[----:B------:R1:W-:Y:S04]  /*8810*/  STL [R1+0x80], R76 ;  /* 0x0000804c01007387 */ /* 0x0003e80000100800 */
[----:B-1----:R-:W2:Y:S04]  /*8820*/  LDL.LU R76, [R1+0x294] ;  /* 0x00029400014c7983 */ /* 0x002ea80000300800 */
[----:B------:R1:W-:Y:S04]  /*8830*/  STL [R1+0x98], R4 ;  /* 0x0000980401007387 */ /* 0x0003e80000100800 */
[----:B-1----:R-:W4:Y:S04]  /*8840*/  LDL.LU R4, [R1+0x290] ;  /* 0x0002900001047983 */ /* 0x002f280000300800 */
[----:B------:R1:W-:Y:S02]  /*8850*/  STL [R1+0xa0], R75 ;  /* 0x0000a04b01007387 */ /* 0x0003e40000100800 */
[----:B-1----:R-:W-:-:S05]  /*8860*/  LEA.HI.X R75, R0, R29, R33, 0x2, P3 ;  /* 0x0000001d004b7211 */ /* 0x002fca00018f1421 */
[----:B------:R1:W-:Y:S04]  /*8870*/  STL [R1+0x26c], R75 ;  /* 0x00026c4b01007387 */ /* 0x0003e80000100800 */
[----:B-1----:R-:W2:Y:S01]  /*8880*/  LDL.LU R75, [R1+0x230] ;  /* 0x00023000014b7983 */ /* 0x002ea20000300800 */
[----:B------:R-:W-:-:S05]  /*8890*/  LEA R0, P0, R2, R28, 0x2 ;  /* 0x0000001c02007211 */ /* 0x000fca00078010ff */
[----:B------:R2:W-:Y:S01]  /*88a0*/  STL [R1+0x78], R0 ;  /* 0x0000780001007387 */ /* 0x0005e20000100800 */
[----:B------:R-:W-:Y:S02]  /*88b0*/  SHF.R.S32.HI R33, RZ, 0x1f, R74 ;  /* 0x0000001fff217819 */ /* 0x000fe4000001144a */
[----:B------:R-:W-:-:S04]  /*88c0*/  SHF.R.S32.HI R30, RZ, 0x1f, R2 ;  /* 0x0000001fff1e7819 */ /* 0x000fc80000011402 */
[----:B------:R-:W-:Y:S02]  /*88d0*/  LEA.HI.X R30, R2, R29, R30, 0x2, P0 ;  /* 0x0000001d021e7211 */ /* 0x000fe400000f141e */
[----:B---3--:R-:W-:Y:S02]  /*88e0*/  SHF.R.S32.HI R32, RZ, 0x1f, R78 ;  /* 0x0000001fff207819 */ /* 0x008fe4000001144e */
[----:B--2---:R-:W-:-:S05]  /*88f0*/  LEA R0, P1, R75, R28, 0x2 ;  /* 0x0000001c4b007211 */ /* 0x004fca00078210ff */
[----:B------:R1:W-:Y:S02]  /*8900*/  STL [R1+0x90], R0 ;  /* 0x0000900001007387 */ /* 0x0003e40000100800 */
[----:B-1----:R-:W-:-:S05]  /*8910*/  LEA R0, P2, R78, R28, 0x2 ;  /* 0x0000001c4e007211 */ /* 0x002fca00078410ff */
[----:B------:R1:W-:Y:S02]  /*8920*/  STL [R1+0xa4], R0 ;  /* 0x0000a40001007387 */ /* 0x0003e40000100800 */
[----:B-1----:R-:W1:Y:S01]  /*8930*/  S2R R0, SR_TID.X ;  /* 0x0000000000007919 */ /* 0x002e620000002100 */
[----:B------:R-:W-:-:S04]  /*8940*/  SHF.R.S32.HI R31, RZ, 0x1f, R75 ;  /* 0x0000001fff1f7819 */ /* 0x000fc8000001144b */
[-C--:B------:R-:W-:Y:S02]  /*8950*/  LEA.HI.X R31, R75, R29.reuse, R31, 0x2, P1 ;  /* 0x0000001d4b1f7211 */ /* 0x080fe400008f141f */
[----:B------:R-:W-:Y:S02]  /*8960*/  LEA R28, P3, R74, R28, 0x2 ;  /* 0x0000001c4a1c7211 */ /* 0x000fe400078610ff */
[-C--:B------:R-:W-:Y:S02]  /*8970*/  LEA.HI.X R32, R78, R29.reuse, R32, 0x2, P2 ;  /* 0x0000001d4e207211 */ /* 0x080fe400010f1420 */
[----:B------:R-:W-:Y:S01]  /*8980*/  LEA.HI.X R33, R74, R29, R33, 0x2, P3 ;  /* 0x0000001d4a217211 */ /* 0x000fe200018f1421 */
[----:B----4-:R-:W-:Y:S01]  /*8990*/  IMAD.SHL.U32 R2, R4, 0x80, RZ ;  /* 0x0000008004027824 */ /* 0x010fe200078e00ff */
[----:B-1----:R-:W-:-:S04]  /*89a0*/  SHF.R.U32.HI R0, RZ, 0x6, R0 ;  /* 0x00000006ff007819 */ /* 0x002fc80000011600 */
[----:B------:R-:W-:-:S04]  /*89b0*/  SGXT.U32 R0, R0, 0x3 ;  /* 0x000000030000781a */ /* 0x000fc80000000000 */
[C---:B------:R-:W-:Y:S02]  /*89c0*/  LOP3.LUT R75, R0.reuse, 0x78, RZ, 0xfc, !PT ;  /* 0x00000078004b7812 */ /* 0x040fe400078efcff */
[----:B------:R-:W-:-:S03]  /*89d0*/  LOP3.LUT R78, R0, 0x70, RZ, 0xfc, !PT ;  /* 0x00000070004e7812 */ /* 0x000fc600078efcff */
[-C--:B------:R-:W-:Y:S01]  /*89e0*/  IMAD R75, R75, R4.reuse, RZ ;  /* 0x000000044b4b7224 */ /* 0x080fe200078e02ff */
[C---:B------:R-:W-:Y:S02]  /*89f0*/  LOP3.LUT R74, R0.reuse, 0x68, RZ, 0xfc, !PT ;  /* 0x00000068004a7812 */ /* 0x040fe400078efcff */
[----:B------:R-:W-:Y:S02]  /*8a00*/  LOP3.LUT R0, R0, 0x60, RZ, 0xfc, !PT ;  /* 0x0000006000007812 */ /* 0x000fe400078efcff */
[----:B------:R1:W-:Y:S01]  /*8a10*/  STL [R1+0x108], R75 ;  /* 0x0001084b01007387 */ /* 0x0003e20000100800 */
[-C--:B------:R-:W-:Y:S02]  /*8a20*/  IMAD R74, R74, R4.reuse, RZ ;  /* 0x000000044a4a7224 */ /* 0x080fe400078e02ff */
[-C--:B-1----:R-:W-:Y:S02]  /*8a30*/  IMAD R75, R78, R4.reuse, RZ ;  /* 0x000000044e4b7224 */ /* 0x082fe400078e02ff */
[----:B------:R-:W-:-:S03]  /*8a40*/  IMAD R4, R0, R4, RZ ;  /* 0x0000000400047224 */ /* 0x000fc600078e02ff */
[----:B------:R-:W-:Y:S01]  /*8a50*/  STL [R1+0x104], R75 ;  /* 0x0001044b01007387 */ /* 0x000fe20000100800 */
[----:B------:R-:W-:-:S03]  /*8a60*/  IADD3 R76, P4, R76, UR10, RZ ;  /* 0x0000000a4c4c7c10 */ /* 0x000fc6000ff9e0ff */
[----:B------:R-:W-:Y:S04]  /*8a70*/  STL [R1+0x100], R74 ;  /* 0x0001004a01007387 */ /* 0x000fe80000100800 */
[----:B------:R1:W-:Y:S01]  /*8a80*/  STL [R1+0xe0], R4 ;  /* 0x0000e00401007387 */ /* 0x0003e20000100800 */
[----:B------:R-:W-:Y:S02]  /*8a90*/  IADD3 R3, P6, R3, UR10, RZ ;  /* 0x0000000a03037c10 */ /* 0x000fe4000ffde0ff */
[----:B------:R-:W-:Y:S02]  /*8aa0*/  IADD3 R5, P3, R5, UR10, RZ ;  /* 0x0000000a05057c10 */ /* 0x000fe4000ff7e0ff */
[----:B------:R-:W-:Y:S02]  /*8ab0*/  IADD3.X R10, R10, UR11, RZ, P4, !PT ;  /* 0x0000000b0a0a7c10 */ /* 0x000fe4000a7fe4ff */
[----:B-1----:R-:W-:-:S02]  /*8ac0*/  IADD3 R4, P2, R27, UR10, RZ ;  /* 0x0000000a1b047c10 */ /* 0x002fc4000ff5e0ff */
[----:B------:R-:W-:Y:S02]  /*8ad0*/  IADD3 R6, P4, R6, UR10, RZ ;  /* 0x0000000a06067c10 */ /* 0x000fe4000ff9e0ff */
[----:B------:R-:W-:Y:S02]  /*8ae0*/  IADD3.X R14, R14, UR11, RZ, P2, !PT ;  /* 0x0000000b0e0e7c10 */ /* 0x000fe400097fe4ff */
[----:B------:R-:W-:Y:S02]  /*8af0*/  IADD3 R7, P2, R7, UR10, RZ ;  /* 0x0000000a07077c10 */ /* 0x000fe4000ff5e0ff */
[----:B------:R-:W-:Y:S02]  /*8b00*/  IADD3.X R12, R12, UR11, RZ, P6, !PT ;  /* 0x0000000b0c0c7c10 */ /* 0x000fe4000b7fe4ff */
[----:B------:R-:W-:Y:S02]  /*8b10*/  IADD3 R8, P6, R8, UR10, RZ ;  /* 0x0000000a08087c10 */ /* 0x000fe4000ffde0ff */
[----:B------:R-:W-:-:S02]  /*8b20*/  IADD3.X R16, R16, UR11, RZ, P3, !PT ;  /* 0x0000000b10107c10 */ /* 0x000fc40009ffe4ff */
[----:B------:R-:W-:Y:S02]  /*8b30*/  IADD3 R9, P3, R9, UR10, RZ ;  /* 0x0000000a09097c10 */ /* 0x000fe4000ff7e0ff */
[----:B------:R-:W-:Y:S02]  /*8b40*/  IADD3.X R22, R22, UR11, RZ, P2, !PT ;  /* 0x0000000b16167c10 */ /* 0x000fe400097fe4ff */
[----:B------:R-:W-:Y:S02]  /*8b50*/  IADD3.X R18, R18, UR11, RZ, P4, !PT ;  /* 0x0000000b12127c10 */ /* 0x000fe4000a7fe4ff */
[----:B------:R-:W-:Y:S02]  /*8b60*/  IADD3 R15, P2, R15, UR10, RZ ;  /* 0x0000000a0f0f7c10 */ /* 0x000fe4000ff5e0ff */
[----:B------:R-:W-:Y:S02]  /*8b70*/  IADD3 R11, P4, R11, UR10, RZ ;  /* 0x0000000a0b0b7c10 */ /* 0x000fe4000ff9e0ff */
[----:B------:R-:W-:-:S02]  /*8b80*/  IADD3.X R20, R20, UR11, RZ, P6, !PT ;  /* 0x0000000b14147c10 */ /* 0x000fc4000b7fe4ff */
[----:B------:R-:W-:Y:S02]  /*8b90*/  IADD3 R13, P6, R13, UR10, RZ ;  /* 0x0000000a0d0d7c10 */ /* 0x000fe4000ffde0ff */
[----:B------:R-:W-:Y:S02]  /*8ba0*/  IADD3.X R56, R56, UR11, RZ, P3, !PT ;  /* 0x0000000b38387c10 */ /* 0x000fe40009ffe4ff */
[----:B------:R-:W-:Y:S02]  /*8bb0*/  IADD3 R17, P3, R17, UR10, RZ ;  /* 0x0000000a11117c10 */ /* 0x000fe4000ff7e0ff */
[----:B------:R-:W-:Y:S02]  /*8bc0*/  IADD3.X R62, R62, UR11, RZ, P2, !PT ;  /* 0x0000000b3e3e7c10 */ /* 0x000fe400097fe4ff */
[----:B------:R-:W-:Y:S02]  /*8bd0*/  IADD3.X R58, R58, UR11, RZ, P4, !PT ;  /* 0x0000000b3a3a7c10 */ /* 0x000fe4000a7fe4ff */
[----:B------:R-:W-:-:S02]  /*8be0*/  IADD3 R23, P2, R23, UR10, RZ ;  /* 0x0000000a17177c10 */ /* 0x000fc4000ff5e0ff */
[----:B------:R-:W-:Y:S02]  /*8bf0*/  IADD3 R19, P4, R19, UR10, RZ ;  /* 0x0000000a13137c10 */ /* 0x000fe4000ff9e0ff */
[----:B------:R-:W-:Y:S02]  /*8c00*/  IADD3.X R60, R60, UR11, RZ, P6, !PT ;  /* 0x0000000b3c3c7c10 */ /* 0x000fe4000b7fe4ff */
[----:B------:R-:W-:Y:S02]  /*8c10*/  IADD3 R21, P6, R21, UR10, RZ ;  /* 0x0000000a15157c10 */ /* 0x000fe4000ffde0ff */
[----:B------:R-:W-:Y:S02]  /*8c20*/  IADD3.X R64, R64, UR11, RZ, P3, !PT ;  /* 0x0000000b40407c10 */ /* 0x000fe40009ffe4ff */
[----:B------:R-:W-:Y:S02]  /*8c30*/  IADD3 R57, P3, R57, UR10, RZ ;  /* 0x0000000a39397c10 */ /* 0x000fe4000ff7e0ff */
[----:B------:R-:W-:-:S02]  /*8c40*/  IADD3.X R67, R67, UR11, RZ, P2, !PT ;  /* 0x0000000b43437c10 */ /* 0x000fc400097fe4ff */
[----:B------:R-:W-:Y:S02]  /*8c50*/  IADD3.X R65, R65, UR11, RZ, P4, !PT ;  /* 0x0000000b41417c10 */ /* 0x000fe4000a7fe4ff */
[----:B------:R-:W-:Y:S02]  /*8c60*/  IADD3 R63, P2, R63, UR10, RZ ;  /* 0x0000000a3f3f7c10 */ /* 0x000fe4000ff5e0ff */
        /* <DEDUP_REMOVED lines=24> */
[----:B------:R-:W-:Y:S02]  /*8df0*/  LEA R72, P1, R2, R72, 0x3 ;  /* 0x0000004802487211 */ /* 0x000fe400078218ff */
[----:B------:R-:W-:Y:S02]  /*8e00*/  IADD3 R99, P4, R99, UR10, RZ ;  /* 0x0000000a63637c10 */ /* 0x000fe4000ff9e0ff */
[----:B------:R-:W-:Y:S02]  /*8e10*/  IADD3.X R92, R92, UR11, RZ, P6, !PT ;  /* 0x0000000b5c5c7c10 */ /* 0x000fe4000b7fe4ff */
[----:B------:R-:W-:-:S02]  /*8e20*/  IADD3 R101, P6, R101, UR10, RZ ;  /* 0x0000000a65657c10 */ /* 0x000fc4000ffde0ff */
[----:B------:R-:W-:Y:S02]  /*8e30*/  IADD3.X R96, R96, UR11, RZ, P3, !PT ;  /* 0x0000000b60607c10 */ /* 0x000fe40009ffe4ff */
[----:B------:R-:W-:Y:S02]  /*8e40*/  IADD3 R105, P3, R105, UR10, RZ ;  /* 0x0000000a69697c10 */ /* 0x000fe4000ff7e0ff */
[----:B------:R-:W-:Y:S02]  /*8e50*/  IADD3.X R102, R102, UR11, RZ, P2, !PT ;  /* 0x0000000b66667c10 */ /* 0x000fe400097fe4ff */
[----:B------:R-:W-:Y:S02]  /*8e60*/  IADD3 R72, P0, R72, UR8, RZ ;  /* 0x0000000848487c10 */ /* 0x000fe4000ff1e0ff */
[----:B------:R-:W-:Y:S02]  /*8e70*/  IADD3.X R98, R98, UR11, RZ, P4, !PT ;  /* 0x0000000b62627c10 */ /* 0x000fe4000a7fe4ff */
[----:B------:R-:W-:-:S02]  /*8e80*/  IADD3 R111, P2, R111, UR10, RZ ;  /* 0x0000000a6f6f7c10 */ /* 0x000fc4000ff5e0ff */
[----:B------:R-:W-:Y:S02]  /*8e90*/  SHF.R.S32.HI R0, RZ, 0x1f, R2 ;  /* 0x0000001fff007819 */ /* 0x000fe40000011402 */
[----:B------:R-:W-:Y:S02]  /*8ea0*/  IADD3 R107, P4, R107, UR10, RZ ;  /* 0x0000000a6b6b7c10 */ /* 0x000fe4000ff9e0ff */
[----:B------:R-:W-:Y:S02]  /*8eb0*/  IADD3.X R100, R100, UR11, RZ, P6, !PT ;  /* 0x0000000b64647c10 */ /* 0x000fe4000b7fe4ff */
[----:B------:R-:W-:Y:S02]  /*8ec0*/  IADD3 R109, P6, R109, UR10, RZ ;  /* 0x0000000a6d6d7c10 */ /* 0x000fe4000ffde0ff */
[----:B------:R-:W-:Y:S01]  /*8ed0*/  IADD3.X R104, R104, UR11, RZ, P3, !PT ;  /* 0x0000000b68687c10 */ /* 0x000fe20009ffe4ff */
[----:B------:R-:W-:Y:S01]  /*8ee0*/  STL [R1+0x25c], R72 ;  /* 0x00025c4801007387 */ /* 0x000fe20000100800 */
[----:B------:R-:W-:-:S02]  /*8ef0*/  IADD3 R113, P3, R113, UR10, RZ ;  /* 0x0000000a71717c10 */ /* 0x000fc4000ff7e0ff */
[----:B------:R-:W-:Y:S01]  /*8f00*/  IADD3.X R110, R110, UR11, RZ, P2, !PT ;  /* 0x0000000b6e6e7c10 */ /* 0x000fe200097fe4ff */
[----:B------:R1:W-:Y:S01]  /*8f10*/  STL [R1+0xc8], R0 ;  /* 0x0000c80001007387 */ /* 0x0003e20000100800 */
[----:B------:R-:W-:Y:S02]  /*8f20*/  IADD3.X R106, R106, UR11, RZ, P4, !PT ;  /* 0x0000000b6a6a7c10 */ /* 0x000fe4000a7fe4ff */
[----:B------:R-:W-:Y:S01]  /*8f30*/  IADD3 R119, P2, R119, UR10, RZ ;  /* 0x0000000a77777c10 */ /* 0x000fe2000ff5e0ff */
[----:B------:R-:W-:Y:S01]  /*8f40*/  STL [R1+0x260], R76 ;  /* 0x0002604c01007387 */ /* 0x000fe20000100800 */
[----:B------:R-:W-:Y:S02]  /*8f50*/  IADD3 R115, P4, R115, UR10, RZ ;  /* 0x0000000a73737c10 */ /* 0x000fe4000ff9e0ff */
[----:B------:R-:W-:Y:S01]  /*8f60*/  IADD3.X R108, R108, UR11, RZ, P6, !PT ;  /* 0x0000000b6c6c7c10 */ /* 0x000fe2000b7fe4ff */
[----:B------:R2:W-:Y:S01]  /*8f70*/  STL [R1+0x270], R3 ;  /* 0x0002700301007387 */ /* 0x0005e20000100800 */
[----:B------:R-:W-:-:S02]  /*8f80*/  IADD3 R117, P6, R117, UR10, RZ ;  /* 0x0000000a75757c10 */ /* 0x000fc4000ffde0ff */
[----:B------:R-:W-:Y:S01]  /*8f90*/  IADD3.X R112, R112, UR11, RZ, P3, !PT ;  /* 0x0000000b70707c10 */ /* 0x000fe20009ffe4ff */
[----:B------:R-:W-:Y:S01]  /*8fa0*/  STL [R1+0x274], R4 ;  /* 0x0002740401007387 */ /* 0x000fe20000100800 */
[----:B------:R-:W-:Y:S02]  /*8fb0*/  IADD3 R121, P3, R121, UR10, RZ ;  /* 0x0000000a79797c10 */ /* 0x000fe4000ff7e0ff */
[----:B------:R-:W-:Y:S01]  /*8fc0*/  IADD3.X R118, R118, UR11, RZ, P2, !PT ;  /* 0x0000000b76767c10 */ /* 0x000fe200097fe4ff */
[----:B------:R-:W-:Y:S01]  /*8fd0*/  STL [R1+0x278], R5 ;  /* 0x0002780501007387 */ /* 0x000fe20000100800 */
[----:B------:R-:W-:Y:S02]  /*8fe0*/  IADD3.X R114, R114, UR11, RZ, P4, !PT ;  /* 0x0000000b72727c10 */ /* 0x000fe4000a7fe4ff */
[----:B-1----:R-:W-:Y:S01]  /*8ff0*/  IADD3 R0, P2, R26, UR10, RZ ;  /* 0x0000000a1a007c10 */ /* 0x002fe2000ff5e0ff */
[----:B------:R-:W-:Y:S01]  /*9000*/  STL [R1+0x27c], R10 ;  /* 0x00027c0a01007387 */ /* 0x000fe20000100800 */
[----:B------:R-:W-:-:S02]  /*9010*/  IADD3 R123, P4, R123, UR10, RZ ;  /* 0x0000000a7b7b7c10 */ /* 0x000fc4000ff9e0ff */
[----:B------:R-:W-:Y:S01]  /*9020*/  IADD3.X R116, R116, UR11, RZ, P6, !PT ;  /* 0x0000000b74747c10 */ /* 0x000fe2000b7fe4ff */
[----:B------:R-:W-:Y:S01]  /*9030*/  STL [R1+0x280], R6 ;  /* 0x0002800601007387 */ /* 0x000fe20000100800 */
[----:B------:R-:W-:Y:S02]  /*9040*/  IADD3 R125, P6, R125, UR10, RZ ;  /* 0x0000000a7d7d7c10 */ /* 0x000fe4000ffde0ff */
[----:B------:R-:W-:Y:S01]  /*9050*/  IADD3.X R120, R120, UR11, RZ, P3, !PT ;  /* 0x0000000b78787c10 */ /* 0x000fe20009ffe4ff */
[----:B------:R-:W-:Y:S01]  /*9060*/  STL [R1+0x284], R12 ;  /* 0x0002840c01007387 */ /* 0x000fe20000100800 */
[----:B------:R-:W-:Y:S02]  /*9070*/  IADD3 R2, P3, R25, UR10, RZ ;  /* 0x0000000a19027c10 */ /* 0x000fe4000ff7e0ff */
[----:B------:R-:W-:Y:S01]  /*9080*/  IADD3.X R122, R122, UR11, RZ, P4, !PT ;  /* 0x0000000b7a7a7c10 */ /* 0x000fe2000a7fe4ff */
[----:B------:R-:W-:Y:S01]  /*9090*/  STL [R1+0x288], R8 ;  /* 0x0002880801007387 */ /* 0x000fe20000100800 */
[----:B------:R-:W-:-:S03]  /*90a0*/  IADD3.X R124, R124, UR11, RZ, P6, !PT ;  /* 0x0000000b7c7c7c10 */ /* 0x000fc6000b7fe4ff */
[----:B------:R1:W-:Y:S01]  /*90b0*/  STL [R1+0x4], R0 ;  /* 0x0000040001007387 */ /* 0x0003e20000100800 */
[----:B--2---:R-:W-:-:S03]  /*90c0*/  IADD3 R3, P6, R34, UR10, RZ ;  /* 0x0000000a22037c10 */ /* 0x004fc6000ffde0ff */
[----:B------:R2:W-:Y:S01]  /*90d0*/  STL [R1+0xc], R2 ;  /* 0x00000c0201007387 */ /* 0x0005e20000100800 */
[----:B-1----:R-:W-:Y:S02]  /*90e0*/  IADD3 R0, P4, R24, UR10, RZ ;  /* 0x0000000a18007c10 */ /* 0x002fe4000ff9e0ff */
[----:B--2---:R-:W-:-:S03]  /*90f0*/  IADD3.X R2, R35, UR11, RZ, P2, !PT ;  /* 0x0000000b23027c10 */ /* 0x004fc600097fe4ff */
[----:B------:R1:W-:Y:S04]  /*9100*/  STL [R1+0x14], R0 ;  /* 0x0000140001007387 */ /* 0x0003e80000100800 */
[----:B------:R2:W-:Y:S01]  /*9110*/  STL [R1+0x1c], R3 ;  /* 0x00001c0301007387 */ /* 0x0005e20000100800 */
[----:B-1----:R-:W-:-:S03]  /*9120*/  IADD3 R0, P2, R36, UR10, RZ ;  /* 0x0000000a24007c10 */ /* 0x002fc6000ff5e0ff */
[----:B------:R1:W-:Y:S01]  /*9130*/  STL [R1], R2 ;  /* 0x0000000201007387 */ /* 0x0003e20000100800 */
[----:B--2---:R-:W-:-:S03]  /*9140*/  IADD3.X R3, R38, UR11, RZ, P3, !PT ;  /* 0x0000000b26037c10 */ /* 0x004fc60009ffe4ff */
[----:B------:R2:W-:Y:S01]  /*9150*/  STL [R1+0x24], R0 ;  /* 0x0000240001007387 */ /* 0x0005e20000100800 */
[----:B-1----:R-:W-:-:S03]  /*9160*/  IADD3 R2, P3, R40, UR10, RZ ;  /* 0x0000000a28027c10 */ /* 0x002fc6000ff7e0ff */
[----:B------:R1:W-:Y:S01]  /*9170*/  STL [R1+0x8], R3 ;  /* 0x0000080301007387 */ /* 0x0003e20000100800 */
        /* <DEDUP_REMOVED lines=11> */
[----:B------:R-:W-:Y:S01]  /*9230*/  STL [R1+0x20], R3 ;  /* 0x0000200301007387 */ /* 0x000fe20000100800 */
[----:B--2---:R-:W-:-:S03]  /*9240*/  IADD3.X R0, R46, UR11, RZ, P3, !PT ;  /* 0x0000000b2e007c10 */ /* 0x004fc60009ffe4ff */
[----:B------:R-:W2:Y:S04]  /*9250*/  LDL.LU R8, [R1+0x68] ;  /* 0x0000680001087983 */ /* 0x000ea80000300800 */
[----:B------:R1:W-:Y:S04]  /*9260*/  STL [R1+0x44], R2 ;  /* 0x0000440201007387 */ /* 0x0003e80000100800 */
[----:B------:R-:W3:Y:S04]  /*9270*/  LDL.LU R12, [R1+0x70] ;  /* 0x00007000010c7983 */ /* 0x000ee80000300800 */
[----:B------:R4:W-:Y:S04]  /*9280*/  STL [R1+0x28], R0 ;  /* 0x0000280001007387 */ /* 0x0009e80000100800 */
[----:B------:R-:W3:Y:S01]  /*9290*/  LDL.LU R6, [R1+0x88] ;  /* 0x0000880001067983 */ /* 0x000ee20000300800 */
[----:B------:R-:W-:-:S03]  /*92a0*/  IADD3 R78, P3, R48, UR10, RZ ;  /* 0x0000000a304e7c10 */ /* 0x000fc6000ff7e0ff */
[----:B------:R-:W3:Y:S04]  /*92b0*/  LDL.LU R10, [R1+0x80] ;  /* 0x00008000010a7983 */ /* 0x000ee80000300800 */
[----:B------:R-:W3:Y:S04]  /*92c0*/  LDL.LU R5, [R1+0x78] ;  /* 0x0000780001057983 */ /* 0x000ee80000300800 */
[----:B------:R-:W3:Y:S01]  /*92d0*/  LDL.LU R4, [R1+0x98] ;  /* 0x0000980001047983 */ /* 0x000ee20000300800 */
[----:B-1----:R-:W-:-:S03]  /*92e0*/  IADD3.X R2, R47, UR11, RZ, P4, !PT ;  /* 0x0000000b2f027c10 */ /* 0x002fc6000a7fe4ff */
[----:B------:R-:W3:Y:S01]  /*92f0*/  LDL.LU R3, [R1+0x90] ;  /* 0x0000900001037983 */ /* 0x000ee20000300800 */
[----:B----4-:R-:W-:-:S03]  /*9300*/  IADD3 R0, P4, R45, UR10, RZ ;  /* 0x0000000a2d007c10 */ /* 0x010fc6000ff9e0ff */
[----:B------:R-:W4:Y:S04]  /*9310*/  LDL.LU R75, [R1+0xa0] ;  /* 0x0000a000014b7983 */ /* 0x000f280000300800 */
[----:B------:R-:W4:Y:S04]  /*9320*/  LDL.LU R74, [R1+0xb0] ;  /* 0x0000b000014a7983 */ /* 0x000f280000300800 */
[----:B------:R-:W4:Y:S04]  /*9330*/  LDL.LU R76, [R1+0xc8] ;  /* 0x0000c800014c7983 */ /* 0x000f280000300800 */
[----:B------:R-:W4:Y:S04]  /*9340*/  LDL R72, [R1+0xc0] ;  /* 0x0000c00001487983 */ /* 0x000f280000100800 */
[----:B------:R1:W-:Y:S04]  /*9350*/  STL [R1+0x4c], R78 ;  /* 0x00004c4e01007387 */ /* 0x0003e80000100800 */
[----:B------:R1:W-:Y:S02]  /*9360*/  STL [R1+0x30], R2 ;  /* 0x0000300201007387 */ /* 0x0003e40000100800 */
[----:B-1----:R-:W-:-:S02]  /*9370*/  IADD3.X R78, R50, UR11, RZ, P6, !PT ;  /* 0x0000000b324e7c10 */ /* 0x002fc4000b7fe4ff */
[----:B------:R1:W-:Y:S01]  /*9380*/  STL [R1+0x54], R0 ;  /* 0x0000540001007387 */ /* 0x0003e20000100800 */
[----:B------:R-:W-:-:S03]  /*9390*/  IADD3 R2, P6, R49, UR10, RZ ;  /* 0x0000000a31027c10 */ /* 0x000fc6000ffde0ff */
[----:B------:R1:W-:Y:S02]  /*93a0*/  STL [R1+0x38], R78 ;  /* 0x0000384e01007387 */ /* 0x0003e40000100800 */
[----:B-1----:R-:W-:Y:S02]  /*93b0*/  IADD3.X R0, R51, UR11, RZ, P2, !PT ;  /* 0x0000000b33007c10 */ /* 0x002fe400097fe4ff */
[----:B------:R1:W-:Y:S01]  /*93c0*/  STL [R1+0x5c], R2 ;  /* 0x00005c0201007387 */ /* 0x0003e20000100800 */
[----:B------:R-:W-:-:S03]  /*93d0*/  IADD3 R78, P2, R52, UR10, RZ ;  /* 0x0000000a344e7c10 */ /* 0x000fc6000ff5e0ff */
[----:B------:R1:W-:Y:S04]  /*93e0*/  STL [R1+0x40], R0 ;  /* 0x0000400001007387 */ /* 0x0003e80000100800 */
[----:B------:R1:W-:Y:S02]  /*93f0*/  STL [R1+0x64], R78 ;  /* 0x0000644e01007387 */ /* 0x0003e40000100800 */
[----:B-1----:R-:W-:Y:S02]  /*9400*/  IADD3.X R2, R54, UR11, RZ, P3, !PT ;  /* 0x0000000b36027c10 */ /* 0x002fe40009ffe4ff */
[----:B------:R-:W-:Y:S02]  /*9410*/  IADD3 R0, P3, R73, UR10, RZ ;  /* 0x0000000a49007c10 */ /* 0x000fe4000ff7e0ff */
[----:B------:R-:W4:Y:S01]  /*9420*/  LDL.LU R73, [R1+0xa4] ;  /* 0x0000a40001497983 */ /* 0x000f220000300800 */
[----:B------:R-:W-:-:S03]  /*9430*/  IADD3.X R78, R55, UR11, RZ, P4, !PT ;  /* 0x0000000b374e7c10 */ /* 0x000fc6000a7fe4ff */
[----:B------:R1:W-:Y:S04]  /*9440*/  STL [R1+0x48], R2 ;  /* 0x0000480201007387 */ /* 0x0003e80000100800 */
[----:B------:R1:W-:Y:S04]  /*9450*/  STL [R1+0x6c], R0 ;  /* 0x00006c0001007387 */ /* 0x0003e80000100800 */
[----:B-1----:R-:W4:Y:S04]  /*9460*/  LDL R2, [R1+0x10c] ;  /* 0x00010c0001027983 */ /* 0x002f280000100800 */
[----:B------:R-:W4:Y:S04]  /*9470*/  LDL R0, [R1+0x118] ;  /* 0x0001180001007983 */ /* 0x000f280000100800 */
[----:B------:R1:W-:Y:S02]  /*9480*/  STL [R1+0x50], R78 ;  /* 0x0000504e01007387 */ /* 0x0003e40000100800 */
[----:B-1----:R-:W-:-:S05]  /*9490*/  IADD3 R78, P4, R53, UR10, RZ ;  /* 0x0000000a354e7c10 */ /* 0x002fca000ff9e0ff */
[----:B------:R1:W-:Y:S04]  /*94a0*/  STL [R1+0x74], R78 ;  /* 0x0000744e01007387 */ /* 0x0003e80000100800 */
[----:B-1----:R-:W4:Y:S01]  /*94b0*/  LDL.LU R78, [R1+0x28c] ;  /* 0x00028c00014e7983 */ /* 0x002f220000300800 */
[----:B------:R-:W-:Y:S02]  /*94c0*/  IADD3.X R79, R79, UR11, RZ, P2, !PT ;  /* 0x0000000b4f4f7c10 */ /* 0x000fe400097fe4ff */
[----:B--2---:R-:W-:Y:S02]  /*94d0*/  IADD3 R8, P2, R8, UR10, RZ ;  /* 0x0000000a08087c10 */ /* 0x004fe4000ff5e0ff */
[----:B---3--:R-:W-:Y:S02]  /*94e0*/  IADD3.X R12, R12, UR11, RZ, P3, !PT ;  /* 0x0000000b0c0c7c10 */ /* 0x008fe40009ffe4ff */
[----:B------:R-:W-:-:S02]  /*94f0*/  IADD3 R6, P3, R6, UR10, RZ ;  /* 0x0000000a06067c10 */ /* 0x000fc4000ff7e0ff */
[----:B------:R-:W-:Y:S02]  /*9500*/  IADD3.X R10, R10, UR11, RZ, P4, !PT ;  /* 0x0000000b0a0a7c10 */ /* 0x000fe4000a7fe4ff */
[----:B------:R-:W-:Y:S02]  /*9510*/  IADD3 R5, P4, R5, UR10, RZ ;  /* 0x0000000a05057c10 */ /* 0x000fe4000ff9e0ff */
[----:B----4-:R-:W-:Y:S02]  /*9520*/  IADD3.X R75, R75, UR11, RZ, P2, !PT ;  /* 0x0000000b4b4b7c10 */ /* 0x010fe400097fe4ff */
[----:B------:R-:W-:Y:S02]  /*9530*/  IADD3.X R78, R78, UR11, RZ, P6, !PT ;  /* 0x0000000b4e4e7c10 */ /* 0x000fe4000b7fe4ff */
[----:B------:R-:W-:-:S03]  /*9540*/  IADD3 R77, P6, R77, UR10, RZ ;  /* 0x0000000a4d4d7c10 */ /* 0x000fc6000ffde0ff */
[----:B------:R1:W-:Y:S04]  /*9550*/  STL [R1+0x58], R78 ;  /* 0x0000584e01007387 */ /* 0x0003e80000100800 */
[----:B-1----:R-:W2:Y:S04]  /*9560*/  LDL R78, [R1+0x11c] ;  /* 0x00011c00014e7983 */ /* 0x002ea80000100800 */
[----:B------:R1:W-:Y:S01]  /*9570*/  STL [R1+0x7c], R77 ;  /* 0x00007c4d01007387 */ /* 0x0003e20000100800 */
[----:B------:R-:W-:-:S03]  /*9580*/  IADD3.X R4, R4, UR11, RZ, P6, !PT ;  /* 0x0000000b04047c10 */ /* 0x000fc6000b7fe4ff */
[----:B-1----:R-:W3:Y:S04]  /*9590*/  LDL R77, [R1+0x114] ;  /* 0x00011400014d7983 */ /* 0x002ee80000100800 */
[----:B------:R1:W-:Y:S01]  /*95a0*/  STL [R1+0x60], R79 ;  /* 0x0000604f01007387 */ /* 0x0003e20000100800 */
[----:B------:R-:W-:-:S03]  /*95b0*/  IADD3 R3, P6, R3, UR10, RZ ;  /* 0x0000000a03037c10 */ /* 0x000fc6000ffde0ff */
[----:B-1----:R-:W4:Y:S04]  /*95c0*/  LDL R79, [R1+0x110] ;  /* 0x00011000014f7983 */ /* 0x002f280000100800 */
[----:B------:R1:W-:Y:S04]  /*95d0*/  STL [R1+0x84], R8 ;  /* 0x0000840801007387 */ /* 0x0003e80000100800 */
[----:B-1----:R1:W5:Y:S04]  /*95e0*/  LDL.LU R8, [R1+0x288] ;  /* 0x0002880001087983 */ /* 0x0023680000300800 */
        /* <DEDUP_REMOVED lines=13> */
[----:B-1----:R-:W2:Y:S01]  /*96c0*/  LDL.LU R75, [R1+0x26c] ;  /* 0x00026c00014b7983 */ /* 0x002ea20000300800 */
[----:B------:R-:W-:-:S05]  /*96d0*/  IADD3 R73, P2, R73, UR10, RZ ;  /* 0x0000000a49497c10 */ /* 0x000fca000ff5e0ff */
[----:B------:R2:W-:Y:S01]  /*96e0*/  STL [R1+0xa4], R73 ;  /* 0x0000a44901007387 */ /* 0x0005e20000100800 */
[----:B------:R-:W-:-:S04]  /*96f0*/  SHF.R.S32.HI R40, RZ, 0x1f, R0 ;  /* 0x0000001fff287819 */ /* 0x000fc80000011400 */
[----:B------:R-:W-:Y:S02]  /*9700*/  SHF.L.U64.HI R0, R0, 0x2, R40 ;  /* 0x0000000200007819 */ /* 0x000fe40000010228 */
[----:B--2---:R-:W-:Y:S02]  /*9710*/  IADD3.X R73, R75, UR11, RZ, P3, !PT ;  /* 0x0000000b4b497c10 */ /* 0x004fe40009ffe4ff */
[----:B------:R-:W2:Y:S04]  /*9720*/  LDL.LU R75, [R1+0x268] ;  /* 0x00026800014b7983 */ /* 0x000ea80000300800 */
[----:B------:R1:W-:Y:S02]  /*9730*/  STL [R1+0x88], R73 ;  /* 0x0000884901007387 */ /* 0x0003e40000100800 */
[----:B-1----:R-:W-:-:S05]  /*9740*/  IADD3 R73, P3, R28, UR10, RZ ;  /* 0x0000000a1c497c10 */ /* 0x002fca000ff7e0ff */
[----:B------:R1:W-:Y:S02]  /*9750*/  STL [R1+0xac], R73 ;  /* 0x0000ac4901007387 */ /* 0x0003e40000100800 */
[----:B-1----:R-:W-:Y:S02]  /*9760*/  LEA.HI.X R73, R72, R74, R76, 0x3, P1 ;  /* 0x0000004a48497211 */ /* 0x002fe400008f1c4c */
[----:B------:R-:W-:-:S05]  /*9770*/  IADD3.X R74, R30, UR11, RZ, P4, !PT ;  /* 0x0000000b1e4a7c10 */ /* 0x000fca000a7fe4ff */
[----:B------:R1:W-:Y:S02]  /*9780*/  STL [R1+0x90], R74 ;  /* 0x0000904a01007387 */ /* 0x0003e40000100800 */
[----:B-1----:R-:W-:-:S05]  /*9790*/  IADD3.X R74, R31, UR11, RZ, P6, !PT ;  /* 0x0000000b1f4a7c10 */ /* 0x002fca000b7fe4ff */
[----:B------:R1:W-:Y:S01]  /*97a0*/  STL [R1+0x98], R74 ;  /* 0x0000984a01007387 */ /* 0x0003e20000100800 */
[----:B------:R-:W-:Y:S02]  /*97b0*/  SHF.L.U64.HI R72, R72, 0x2, R76 ;  /* 0x0000000248487819 */ /* 0x000fe4000001024c */
[----:B-1----:R-:W-:-:S05]  /*97c0*/  IADD3.X R74, R32, UR11, RZ, P2, !PT ;  /* 0x0000000b204a7c10 */ /* 0x002fca00097fe4ff */
[----:B------:R1:W-:Y:S02]  /*97d0*/  STL [R1+0xa0], R74 ;  /* 0x0000a04a01007387 */ /* 0x0003e40000100800 */
[----:B-1----:R-:W-:-:S05]  /*97e0*/  IADD3.X R74, R33, UR11, RZ, P3, !PT ;  /* 0x0000000b214a7c10 */ /* 0x002fca0009ffe4ff */
[----:B------:R1:W-:Y:S04]  /*97f0*/  STL [R1+0xa8], R74 ;  /* 0x0000a84a01007387 */ /* 0x0003e80000100800 */
[----:B-1----:R-:W2:Y:S04]  /*9800*/  LDL.LU R74, [R1+0x264] ;  /* 0x00026400014a7983 */ /* 0x002ea80000300800 */
[----:B------:R1:W5:Y:S04]  /*9810*/  LDL.LU R76, [R1+0x260] ;  /* 0x00026000014c7983 */ /* 0x0003680000300800 */
[----:B------:R3:W-:Y:S04]  /*9820*/  STL [R1+0xc8], R72 ;  /* 0x0000c84801007387 */ /* 0x0007e80000100800 */
[----:B---3--:R1:W5:Y:S04]  /*9830*/  LDL.LU R72, [R1+0x25c] ;  /* 0x00025c0001487983 */ /* 0x0083680000300800 */
[----:B------:R3:W-:Y:S04]  /*9840*/  STL [R1+0xcc], R0 ;  /* 0x0000cc0001007387 */ /* 0x0007e80000100800 */
[----:B---3--:R-:W3:Y:S01]  /*9850*/  LDL.LU R0, [R1+0x258] ;  /* 0x0002580001007983 */ /* 0x008ee20000300800 */
[----:B------:R-:W-:-:S02]  /*9860*/  SHF.R.S32.HI R41, RZ, 0x1f, R2 ;  /* 0x0000001fff297819 */ /* 0x000fc40000011402 */
[----:B----4-:R-:W-:Y:S02]  /*9870*/  SHF.R.S32.HI R42, RZ, 0x1f, R79 ;  /* 0x0000001fff2a7819 */ /* 0x010fe4000001144f */
[----:B------:R-:W-:Y:S02]  /*9880*/  SHF.L.U64.HI R2, R2, 0x2, R41 ;  /* 0x0000000202027819 */ /* 0x000fe40000010229 */
[----:B------:R-:W-:Y:S02]  /*9890*/  SHF.L.U64.HI R79, R79, 0x2, R42 ;  /* 0x000000024f4f7819 */ /* 0x000fe4000001022a */
[----:B------:R-:W-:Y:S01]  /*98a0*/  SHF.R.S32.HI R43, RZ, 0x1f, R77 ;  /* 0x0000001fff2b7819 */ /* 0x000fe2000001144d */
[----:B------:R4:W-:Y:S01]  /*98b0*/  STL [R1+0xd0], R2 ;  /* 0x0000d00201007387 */ /* 0x0009e20000100800 */
[----:B------:R-:W-:-:S04]  /*98c0*/  SHF.R.S32.HI R44, RZ, 0x1f, R78 ;  /* 0x0000001fff2c7819 */ /* 0x000fc8000001144e */
[----:B------:R-:W-:Y:S01]  /*98d0*/  SHF.L.U64.HI R78, R78, 0x2, R44 ;  /* 0x000000024e4e7819 */ /* 0x000fe2000001022c */
[----:B----4-:R1:W5:Y:S04]  /*98e0*/  LDL.LU R2, [R1+0x254] ;  /* 0x0002540001027983 */ /* 0x0103680000300800 */
[----:B------:R4:W-:Y:S02]  /*98f0*/  STL [R1+0xd4], R79 ;  /* 0x0000d44f01007387 */ /* 0x0009e40000100800 */
[----:B----4-:R-:W-:-:S05]  /*9900*/  SHF.L.U64.HI R79, R77, 0x2, R43 ;  /* 0x000000024d4f7819 */ /* 0x010fca000001022b */
[----:B------:R-:W-:Y:S01]  /*9910*/  STL [R1+0xd8], R79 ;  /* 0x0000d84f01007387 */ /* 0x000fe20000100800 */
[----:B------:R-:W-:Y:S02]  /*9920*/  IADD3.X R73, R73, UR9, RZ, P0, !PT ;  /* 0x0000000949497c10 */ /* 0x000fe400087fe4ff */
        /* <DEDUP_REMOVED lines=15> */
[----:B------:R-:W-:Y:S01]  /*9a20*/  CS2R R54, SRZ ;  /* 0x0000000000367805 */ /* 0x000fe2000001ff00 */
[----:B------:R-:W-:Y:S01]  /*9a30*/  UIADD3 UR12, UR12, -0x100, URZ ;  /* 0xffffff000c0c7890 */ /* 0x000fe2000fffe03f */
[----:B------:R-:W-:Y:S01]  /*9a40*/  UMOV UR14, 0x1 ;  /* 0x00000001000e7882 */ /* 0x000fe20000000000 */
[----:B------:R-:W-:Y:S01]  /*9a50*/  UMOV UR13, 0xffffffff ;  /* 0xffffffff000d7882 */ /* 0x000fe20000000000 */
[----:B------:R-:W-:Y:S01]  /*9a60*/  UMOV UR4, URZ ;  /* 0x0000003f00047c82 */ /* 0x000fe20008000000 */
[C---:B--2---:R-:W-:Y:S01]  /*9a70*/  SHF.L.U64.HI R74, R75.reuse, 0x2, R74 ;  /* 0x000000024b4a7819 */ /* 0x044fe2000001024a */
[----:B------:R-:W-:Y:S01]  /*9a80*/  IMAD.SHL.U32 R75, R75, 0x4, RZ ;  /* 0x000000044b4b7824 */ /* 0x000fe200078e00ff */
[----:B---3--:R-:W-:-:S02]  /*9a90*/  SHF.R.S32.HI R77, RZ, 0x7, R0 ;  /* 0x00000007ff4d7819 */ /* 0x008fc40000011400 */
[----:B------:R1:W5:Y:S04]  /*9aa0*/  LDL.LU R0, [R1+0x250] ;  /* 0x0002500001007983 */ /* 0x0003680000300800 */
[----:B------:R-:W-:Y:S04]  /*9ab0*/  STL [R1+0xdc], R78 ;  /* 0x0000dc4e01007387 */ /* 0x000fe80000100800 */
[----:B------:R2:W-:Y:S02]  /*9ac0*/  STL [R1+0xb0], R77 ;  /* 0x0000b04d01007387 */ /* 0x0005e40000100800 */
[----:B--2---:R-:W-:-:S05]  /*9ad0*/  VIADD R77, R77, 0xfffffffe ;  /* 0xfffffffe4d4d7836 */ /* 0x004fca0000000000 */
[----:B------:R1:W-:Y:S02]  /*9ae0*/  STL [R1+0x140], R77 ;  /* 0x0001404d01007387 */ /* 0x0003e40000100800 */
.L_x_1:
[----:B------:R-:W-:Y:S01]  /*9af0*/  UIADD3 UR13, UR13, 0x1, URZ ;  /* 0x000000010d0d7890 */ /* 0x000fe2000fffe03f */
[----:B------:R-:W-:-:S04]  /*9b00*/  DEPBAR.LE SB0, 0x2 ;  /* 0x000080800000791a */ /* 0x000fc80000000000 */
[----:B------:R-:W-:Y:S01]  /*9b10*/  BAR.SYNC.DEFER_BLOCKING 0x0 ;  /* 0x0000000000007b1d */ /* 0x000fe20000010000 */
[----:B------:R-:W-:-:S04]  /*9b20*/  UISETP.GT.AND UP0, UPT, UR13, 0x2, UPT ;  /* 0x000000020d00788c */ /* 0x000fc8000bf04270 */
[----:B------:R-:W-:Y:S02]  /*9b30*/  USEL UR13, UR13, URZ, !UP0 ;  /* 0x0000003f0d0d7287 */ /* 0x000fe4000c000000 */
[----:B------:R-:W-:Y:S01]  /*9b40*/  USHF.L.U32 UR6, UR15, 0x7, URZ ;  /* 0x000000070f067899 */ /* 0x000fe2000800063f */
[----:B------:R-:W2:Y:S01]  /*9b50*/  LDL R79, [R1+0x140] ;  /* 0x00014000014f7983 */ /* 0x000ea20000100800 */
[----:B------:R-:W-:Y:S02]  /*9b60*/  ULEA UR5, UR13, UR7, 0xf ;  /* 0x000000070d057291 */ /* 0x000fe4000f8e783f */
[----:B------:R-:W-:Y:S01]  /*9b70*/  ULOP3.LUT UR8, UR6, 0x600, URZ, 0xc0, !UPT ;  /* 0x0000060006087892 */ /* 0x000fe2000f8ec03f */
[----:B-1----:R-:W1:Y:S01]  /*9b80*/  S2R R77, SR_TID.X ;  /* 0x00000000004d7919 */ /* 0x002e620000002100 */
[----:B------:R-:W-:Y:S02]  /*9b90*/  ULEA UR6, UR13, UR7, 0x11 ;  /* 0x000000070d067291 */ /* 0x000fe4000f8e883f */
[----:B------:R-:W-:Y:S01]  /*9ba0*/  UIADD3 UR5, UR5, 0x60000, URZ ;  /* 0x0006000005057890 */ /* 0x000fe2000fffe03f */
[----:B------:R1:W-:Y:S01]  /*9bb0*/  STL [R1+0x2b4], R74 ;  /* 0x0002b44a01007387 */ /* 0x0003e20000100800 */
[----:B------:R-:W-:-:S02]  /*9bc0*/  ULEA.HI UR6, UR6, UR8, URZ, 0x1c ;  /* 0x0000000806067291 */ /* 0x000fc4000f8fe03f */
[----:B------:R-:W-:Y:S01]  /*9bd0*/  USHF.R.U32.HI UR5, URZ, 0x4, UR5 ;  /* 0x000000043f057899 */ /* 0x000fe20008011605 */
[----:B------:R-:W3:Y:S01]  /*9be0*/  LDL R78, [R1+0x11c] ;  /* 0x00011c00014e7983 */ /* 0x000ee20000100800 */
[----:B------:R-:W-:Y:S02]  /*9bf0*/  ULOP3.LUT UR10, UR6, 0x3fff, URZ, 0xc0, !UPT ;  /* 0x00003fff060a7892 */ /* 0x000fe4000f8ec03f */
[----:B------:R-:W-:Y:S01]  /*9c00*/  USGXT.U32 UR8, UR5, 0xe ;  /* 0x0000000e0508789a */ /* 0x000fe20008000000 */
[----:B------:R-:W-:Y:S01]  /*9c10*/  WARPGROUP.ARRIVE ;  /* 0x00000000000079c5 */ /* 0x000fe20000000000 */
[----:B------:R-:W-:Y:S01]  /*9c20*/  UMOV UR11, 0x40000040 ;  /* 0x40000040000b7882 */ /* 0x000fe20000000000 */
[----:B------:R-:W-:Y:S01]  /*9c30*/  UMOV UR9, 0x40000040 ;  /* 0x4000004000097882 */ /* 0x000fe20000000000 */
[----:B------:R-:W-:Y:S01]  /*9c40*/  UMOV UR5, URZ ;  /* 0x0000003f00057c82 */ /* 0x000fe20008000000 */
[----:B------:R-:W-:-:S04]  /*9c50*/  UMOV UR6, URZ ;  /* 0x0000003f00067c82 */ /* 0x000fc80008000000 */
[----:B------:R-:W-:Y:S01]  /*9c60*/  HGMMA.64x64x8.F32.TF32 R24, gdesc[UR8], R24 ;  /* 0x04e00000081879f0 */ /* 0x000fe20008702818 */
[----:B------:R-:W-:Y:S02]  /*9c70*/  UIADD3 UR10, UP1, UR10, 0x2, URZ ;  /* 0x000000020a0a7890 */ /* 0x000fe4000ff3e03f */
[----:B------:R-:W-:Y:S02]  /*9c80*/  UIADD3 UR8, UP0, UR8, 0x2, URZ ;  /* 0x0000000208087890 */ /* 0x000fe4000ff1e03f */
[----:B------:R-:W-:Y:S02]  /*9c90*/  UIADD3.X UR11, UR6, 0x40000040, URZ, UP1, !UPT ;  /* 0x40000040060b7890 */ /* 0x000fe40008ffe43f */
[----:B------:R-:W-:Y:S02]  /*9ca0*/  UIADD3.X UR9, UR5, 0x40000040, URZ, UP0, !UPT ;  /* 0x4000004005097890 */ /* 0x000fe400087fe43f */
[----:B------:R-:W-:Y:S02]  /*9cb0*/  UIADD3.64 UR22, UR10, 0x2, URZ ;  /* 0x000000020a167897 */ /* 0x000fe4000fffe03f */
[----:B------:R-:W-:Y:S01]  /*9cc0*/  UIADD3.64 UR20, UR8, 0x2, URZ ;  /* 0x0000000208147897 */ /* 0x000fe2000fffe03f */
[----:B-1----:R-:W-:-:S04]  /*9cd0*/  SHF.R.U32.HI R74, RZ, 0x6, R77 ;  /* 0x00000006ff4a7819 */ /* 0x002fc8000001164d */
[----:B------:R-:W-:Y:S04]  /*9ce0*/  HGMMA.64x64x8.F32.TF32 R24, gdesc[UR8], R24 ;  /* 0x04e00000081879f0 */ /* 0x000fe80008702818 */
[----:B------:R-:W-:Y:S01]  /*9cf0*/  HGMMA.64x64x8.F32.TF32 R24, gdesc[UR20], R24 ;  /* 0x04e00000141879f0 */ /* 0x000fe20008702818 */
[----:B------:R-:W-:Y:S02]  /*9d00*/  UIADD3.64 UR22, UR10, 0x4, URZ ;  /* 0x000000040a167897 */ /* 0x000fe4000fffe03f */
[----:B------:R-:W-:-:S09]  /*9d10*/  UIADD3.64 UR20, UR8, 0x4, URZ ;  /* 0x0000000408147897 */ /* 0x000fd2000fffe03f */
        /* <DEDUP_REMOVED lines=23> */
[----:B------:R-:W-:Y:S01]  /*9e90*/  UIADD3.64 UR20, UR8, 0x404, URZ ;  /* 0x0000040408147897 */ /* 0x000fe2000fffe03f */
[----:B------:R-:W-:-:S08]  /*9ea0*/  SHF.R.U32.HI R77, RZ, 0x6, R77 ;  /* 0x00000006ff4d7819 */ /* 0x000fd0000001164d */
[----:B------:R-:W-:Y:S01]  /*9eb0*/  HGMMA.64x64x8.F32.TF32 R24, gdesc[UR20], R24 ;  /* 0x04e00000141879f0 */ /* 0x000fe20008702818 */
[----:B------:R-:W-:Y:S02]  /*9ec0*/  UIADD3.64 UR22, UR10, 0x17fe, URZ ;  /* 0x000017fe0a167897 */ /* 0x000fe4000fffe03f */
[----:B------:R-:W-:Y:S01]  /*9ed0*/  UIADD3.64 UR20, UR8, 0x5fe, URZ ;  /* 0x000005fe08147897 */ /* 0x000fe2000fffe03f */
[----:B------:R-:W-:Y:S02]  /*9ee0*/  SGXT.U32 R74, R74, 0x3 ;  /* 0x000000034a4a781a */ /* 0x000fe40000000000 */
[----:B------:R-:W-:Y:S02]  /*9ef0*/  SGXT.U32 R77, R77, 0x3 ;  /* 0x000000034d4d781a */ /* 0x000fe40000000000 */
[----:B------:R-:W-:Y:S02]  /*9f00*/  ISETP.GE.AND P1, PT, R74, UR12, PT ;  /* 0x0000000c4a007c0c */ /* 0x000fe4000bf26270 */
[----:B--2---:R-:W-:-:S02]  /*9f10*/  ISETP.LE.AND P0, PT, R79, UR4, PT ;  /* 0x000000044f007c0c */ /* 0x004fc4000bf03270 */
[----:B------:R-:W-:Y:S02]  /*9f20*/  LOP3.LUT R79, R77, 0x20, RZ, 0xfc, !PT ;  /* 0x000000204d4f7812 */ /* 0x000fe400078efcff */
[----:B------:R-:W-:Y:S02]  /*9f30*/  SEL R77, RZ, 0x4, P1 ;  /* 0x00000004ff4d7807 */ /* 0x000fe40000800000 */
[----:B------:R-:W-:Y:S02]  /*9f40*/  ISETP.GE.AND P1, PT, R79, UR12, PT ;  /* 0x0000000c4f007c0c */ /* 0x000fe4000bf26270 */
[----:B------:R-:W-:Y:S01]  /*9f50*/  SEL R77, R77, RZ, !P0 ;  /* 0x000000ff4d4d7207 */ /* 0x000fe20004000000 */
[----:B------:R-:W2:Y:S03]  /*9f60*/  LDL R79, [R1+0xdc] ;  /* 0x0000dc00014f7983 */ /* 0x000ea60000100800 */
[----:B------:R-:W-:-:S02]  /*9f70*/  ISETP.NE.U32.AND P2, PT, R77, RZ, PT ;  /* 0x000000ff4d00720c */ /* 0x000fc40003f45070 */
[----:B------:R-:W-:-:S04]  /*9f80*/  SEL R77, RZ, 0x4, P1 ;  /* 0x00000004ff4d7807 */ /* 0x000fc80000800000 */
[----:B------:R-:W-:-:S04]  /*9f90*/  SEL R77, R77, RZ, !P0 ;  /* 0x000000ff4d4d7207 */ /* 0x000fc80004000000 */
[----:B------:R-:W-:Y:S02]  /*9fa0*/  ISETP.NE.U32.AND P1, PT, R77, RZ, PT ;  /* 0x000000ff4d00720c */ /* 0x000fe40003f25070 */
[----:B------:R-:W4:Y:S01]  /*9fb0*/  LDL R77, [R1+0xb8] ;  /* 0x0000b800014d7983 */ /* 0x000f220000100800 */
[----:B------:R-:W-:Y:S01]  /*9fc0*/  HGMMA.64x64x8.F32.TF32 R24, gdesc[UR20], R24 ;  /* 0x04e00000141879f0 */ /* 0x000fe20008702818 */
[----:B------:R-:W-:Y:S02]  /*9fd0*/  UIADD3.64 UR22, UR10, 0x1800, URZ ;  /* 0x000018000a167897 */ /* 0x000fe4000fffe03f */
[----:B------:R-:W-:-:S09]  /*9fe0*/  UIADD3.64 UR20, UR8, 0x600, URZ ;  /* 0x0000060008147897 */ /* 0x000fd2000fffe03f */
[----:B------:R-:W-:Y:S01]  /*9ff0*/  HGMMA.64x64x8.F32.TF32 R24, gdesc[UR20], R24 ;  /* 0x04e00000141879f0 */ /* 0x000fe20008702818 */
[----:B------:R-:W-:Y:S02]  /*a000*/  UIADD3.64 UR22, UR10, 0x1802, URZ ;  /* 0x000018020a167897 */ /* 0x000fe4000fffe03f */
[----:B------:R-:W-:Y:S02]  /*a010*/  UIADD3.64 UR20, UR8, 0x602, URZ ;  /* 0x0000060208147897 */ /* 0x000fe4000fffe03f */
[----:B------:R-:W-:Y:S02]  /*a020*/  UIADD3.64 UR10, UR10, 0x1804, URZ ;  /* 0x000018040a0a7897 */ /* 0x000fe4000fffe03f */
[----:B------:R-:W-:-:S05]  /*a030*/  UIADD3.64 UR8, UR8, 0x604, URZ ;  /* 0x0000060408087897 */ /* 0x000fca000fffe03f */
[----:B------:R-:W-:Y:S04]  /*a040*/  HGMMA.64x64x8.F32.TF32 R24, gdesc[UR20], R24 ;  /* 0x04e00000141879f0 */ /* 0x000fe80008702818 */
[----:B------:R-:W-:Y:S01]  /*a050*/  HGMMA.64x64x8.F32.TF32 R24, gdesc[UR8], R24, gsb0 ;  /* 0x04e00000081879f0 */ /* 0x000fe20008002818 */
[----:B------:R-:W-:-:S04]  /*a060*/  UIADD3 UR14, UR14, 0x1, URZ ;  /* 0x000000010e0e7890 */ /* 0x000fc8000fffe03f */
[----:B------:R-:W-:-:S04]  /*a070*/  UISETP.GT.AND UP0, UPT, UR14, 0x2, UPT ;  /* 0x000000020e00788c */ /* 0x000fc8000bf04270 */
[----:B------:R-:W-:Y:S01]  /*a080*/  USEL UR14, UR14, URZ, !UP0 ;  /* 0x0000003f0e0e7287 */ /* 0x000fe2000c000000 */
[----:B---3-5:R-:W-:-:S03]  /*a090*/  LEA R78, P3, R78, R72, 0x2 ;  /* 0x000000484e4e7211 */ /* 0x028fc600078610ff */
[----:B------:R-:W-:Y:S02]  /*a0a0*/  ULEA UR5, UR14, UR7, 0xf ;  /* 0x000000070e057291 */ /* 0x000fe4000f8e783f */
[----:B--2---:R-:W-:-:S04]  /*a0b0*/  IMAD.X R79, R73, 0x1, R79, P3 ;  /* 0x00000001494f7824 */ /* 0x004fc800018e064f */
[----:B----4-:R-:W-:Y:S01]  /*a0c0*/  VIADD R77, R77, UR5 ;  /* 0x000000054d4d7c36 */ /* 0x010fe20008000000 */
[----:B------:R-:W-:Y:S02]  /*a0d0*/  WARPGROUP.DEPBAR.LE gsb0, 0x1 ;  /* 0x00008000000079c5 */ /* 0x000fe40000010100 */
[----:B------:R-:W-:Y:S06]  /*a0e0*/  BAR.SYNC.DEFER_BLOCKING 0x0 ;  /* 0x0000000000007b1d */ /* 0x000fec0000010000 */
[----:B------:R-:W-:Y:S01]  /*a0f0*/  @!PT LDS RZ, [RZ] ;  /* 0x00000000fffff984 */ /* 0x000fe20000000800 */
[----:B------:R-:W-:Y:S01]  /*a100*/  @!PT LDS RZ, [RZ] ;  /* 0x00000000fffff984 */ /* 0x000fe20000000800 */
[----:B------:R-:W-:Y:S01]  /*a110*/  @!PT LDS RZ, [RZ] ;  /* 0x00000000fffff984 */ /* 0x000fe20000000800 */
[----:B------:R1:W-:Y:S04]  /*a120*/  LDGSTS.E [R77+0x60000], desc[UR16][R78.64], P2 ;  /* 0x600000004e4d7fae */ /* 0x0003e80009121850 */
[----:B------:R-:W1:Y:S02]  /*a130*/  LDL R79, [R1+0x118] ;  /* 0x00011800014f7983 */ /* 0x000e640000100800 */
[----:B-1----:R-:W-:-:S02]  /*a140*/  LEA R78, P2, R79, R72, 0x2 ;  /* 0x000000484f4e7211 */ /* 0x002fc400078410ff */
[----:B------:R-:W2:Y:S03]  /*a150*/  LDL R79, [R1+0xcc] ;  /* 0x0000cc00014f7983 */ /* 0x000ea60000100800 */
[----:B--2---:R-:W-:-:S05]  /*a160*/  IMAD.X R79, R73, 0x1, R79, P2 ;  /* 0x00000001494f7824 */ /* 0x004fca00010e064f */
[----:B------:R1:W-:Y:S04]  /*a170*/  LDGSTS.E [R77+0x62000], desc[UR16][R78.64], P1 ;  /* 0x620000004e4d7fae */ /* 0x0003e80008921850 */
[----:B------:R-:W2:Y:S01]  /*a180*/  LDL R79, [R1+0x12c] ;  /* 0x00012c00014f7983 */ /* 0x000ea20000100800 */
[----:B-1----:R-:W-:-:S04]  /*a190*/  LOP3.LUT R78, R74, 0x40, RZ, 0xfc, !PT ;  /* 0x000000404a4e7812 */ /* 0x002fc800078efcff */
[----:B------:R-:W-:Y:S02]  /*a1a0*/  ISETP.GE.AND P1, PT, R78, UR12, PT ;  /* 0x0000000c4e007c0c */ /* 0x000fe4000bf26270 */
[----:B------:R-:W-:Y:S02]  /*a1b0*/  LOP3.LUT R74, R74, 0x60, RZ, 0xfc, !PT ;  /* 0x000000604a4a7812 */ /* 0x000fe400078efcff */
[----:B------:R-:W-:Y:S02]  /*a1c0*/  SEL R78, RZ, 0x4, P1 ;  /* 0x00000004ff4e7807 */ /* 0x000fe40000800000 */
[----:B------:R-:W-:Y:S02]  /*a1d0*/  ISETP.GE.AND P1, PT, R74, UR12, PT ;  /* 0x0000000c4a007c0c */ /* 0x000fe4000bf26270 */
[----:B------:R-:W-:Y:S01]  /*a1e0*/  SEL R78, R78, RZ, !P0 ;  /* 0x000000ff4e4e7207 */ /* 0x000fe20004000000 */
[----:B------:R-:W3:Y:S03]  /*a1f0*/  LDL.LU R74, [R1+0x2b4] ;  /* 0x0002b400014a7983 */ /* 0x000ee60000300800 */
[----:B------:R-:W-:-:S02]  /*a200*/  ISETP.NE.U32.AND P2, PT, R78, RZ, PT ;  /* 0x000000ff4e00720c */ /* 0x000fc40003f45070 */
[----:B------:R-:W-:-:S04]  /*a210*/  SEL R78, RZ, 0x4, P1 ;  /* 0x00000004ff4e7807 */ /* 0x000fc80000800000 */
[----:B------:R-:W-:-:S04]  /*a220*/  SEL R78, R78, RZ, !P0 ;  /* 0x000000ff4e4e7207 */ /* 0x000fc80004000000 */
[----:B------:R-:W-:Y:S02]  /*a230*/  ISETP.NE.U32.AND P1, PT, R78, RZ, PT ;  /* 0x000000ff4e00720c */ /* 0x000fe40003f25070 */
[----:B--2---:R-:W-:Y:S02]  /*a240*/  IADD3 R78, P3, R79, R72, RZ ;  /* 0x000000484f4e7210 */ /* 0x004fe40007f7e0ff */
[----:B------:R-:W2:Y:S03]  /*a250*/  LDL R79, [R1+0xf0] ;  /* 0x0000f000014f7983 */ /* 0x000ea60000100800 */
[----:B--2---:R-:W-:-:S05]  /*a260*/  IMAD.X R79, R73, 0x1, R79, P3 ;  /* 0x00000001494f7824 */ /* 0x004fca00018e064f */
[----:B------:R1:W-:Y:S04]  /*a270*/  LDGSTS.E [R77+0x64000], desc[UR16][R78.64], P2 ;  /* 0x640000004e4d7fae */ /* 0x0003e80009121850 */
[----:B------:R-:W1:Y:S02]  /*a280*/  LDL R79, [R1+0xe0] ;  /* 0x0000e000014f7983 */ /* 0x000e640000100800 */
[----:B-1----:R-:W-:-:S05]  /*a290*/  IMAD.WIDE R78, R79, 0x4, R72 ;  /* 0x000000044f4e7825 */ /* 0x002fca00078e0248 */
[----:B------:R1:W-:Y:S02]  /*a2a0*/  LDGSTS.E [R77+0x66000], desc[UR16][R78.64], P1 ;  /* 0x660000004e4d7fae */ /* 0x0003e40008921850 */
[----:B-1----:R-:W1:Y:S02]  /*a2b0*/  S2R R79, SR_TID.X ;  /* 0x00000000004f7919 */ /* 0x002e640000002100 */
[----:B-1----:R-:W-:-:S04]  /*a2c0*/  SHF.R.U32.HI R79, RZ, 0x6, R79 ;  /* 0x00000006ff4f7819 */ /* 0x002fc8000001164f */
[----:B------:R-:W-:-:S04]  /*a2d0*/  SGXT.U32 R79, R79, 0x3 ;  /* 0x000000034f4f781a */ /* 0x000fc80000000000 */
[----:B------:R-:W-:Y:S02]  /*a2e0*/  LOP3.LUT R78, R79, 0x8, RZ, 0xfc, !PT ;  /* 0x000000084f4e7812 */ /* 0x000fe400078efcff */
[----:B------:R-:W2:Y:S02]  /*a2f0*/  LDL R79, [R1+0x114] ;  /* 0x00011400014f7983 */ /* 0x000ea40000100800 */
[----:B------:R-:W-:-:S04]  /*a300*/  ISETP.GE.AND P1, PT, R78, UR12, PT ;  /* 0x0000000c4e007c0c */ /* 0x000fc8000bf26270 */
[----:B------:R-:W-:-:S04]  /*a310*/  SEL R77, RZ, 0x4, P1 ;  /* 0x00000004ff4d7807 */ /* 0x000fc80000800000 */
[----:B------:R-:W-:-:S04]  /*a320*/  SEL R77, R77, RZ, !P0 ;  /* 0x000000ff4d4d7207 */ /* 0x000fc80004000000 */
[----:B------:R-:W-:Y:S02]  /*a330*/  ISETP.NE.U32.AND P1, PT, R77, RZ, PT ;  /* 0x000000ff4d00720c */ /* 0x000fe40003f25070 */
[----:B------:R-:W4:Y:S01]  /*a340*/  LDL R77, [R1+0x24c] ;  /* 0x00024c00014d7983 */ /* 0x000f220000100800 */
[----:B--2---:R-:W-:-:S03]  /*a350*/  LEA R78, P2, R79, R72, 0x2 ;  /* 0x000000484f4e7211 */ /* 0x004fc600078410ff */
[----:B------:R-:W2:Y:S01]  /*a360*/  LDL R79, [R1+0xd8] ;  /* 0x0000d800014f7983 */ /* 0x000ea20000100800 */
[----:B----4-:R-:W-:Y:S02]  /*a370*/  VIADD R77, R77, UR5 ;  /* 0x000000054d4d7c36 */ /* 0x010fe40008000000 */
[----:B--2---:R-:W-:-:S05]  /*a380*/  IMAD.X R79, R73, 0x1, R79, P2 ;  /* 0x00000001494f7824 */ /* 0x004fca00010e064f */
        /* <DEDUP_REMOVED lines=10> */
[----:B--2---:R-:W-:Y:S02]  /*a430*/  IADD3 R78, P2, R79, R72, RZ ;  /* 0x000000484f4e7210 */ /* 0x004fe40007f5e0ff */
[----:B------:R-:W2:Y:S03]  /*a440*/  LDL R79, [R1+0xfc] ;  /* 0x0000fc00014f7983 */ /* 0x000ea60000100800 */
[----:B--2---:R-:W-:-:S06]  /*a450*/  IMAD.X R79, R73, 0x1, R79, P2 ;  /* 0x00000001494f7824 */ /* 0x004fcc00010e064f */
        /* <DEDUP_REMOVED lines=22> */
[----:B------:R-:W-:Y:S01]  /*a5c0*/  ISETP.NE.U32.AND P1, PT, R78, RZ, PT ;  /* 0x000000ff4e00720c */ /* 0x000fe20003f25070 */
[----:B--2---:R-:W-:-:S12]  /*a5d0*/  IMAD.WIDE R78, R79, 0x4, R72 ;  /* 0x000000044f4e7825 */ /* 0x004fd800078e0248 */
        /* <DEDUP_REMOVED lines=103> */
[----:B------:R1:W-:Y:S01]  /*ac50*/  STL [R1+0x264], R72 ;  /* 0x0002644801007387 */ /* 0x0003e20000100800 */
[----:B--2---:R-:W-:-:S03]  /*ac60*/  IMAD.WIDE R78, R79, 0x4, R72 ;  /* 0x000000044f4e7825 */ /* 0x004fc600078e0248 */
[----:B-1----:R-:W2:Y:S08]  /*ac70*/  LDL R72, [R1+0x88] ;  /* 0x0000880001487983 */ /* 0x002eb00000100800 */
[----:B------:R1:W-:Y:S04]  /*ac80*/  LDGSTS.E [R77+0x66000], desc[UR16][R78.64], P1 ;  /* 0x660000004e4d7fae */ /* 0x0003e80008921850 */
[----:B------:R4:W-:Y:S01]  /*ac90*/  STL [R1+0x250], R73 ;  /* 0x0002504901007387 */ /* 0x0009e20000100800 */
[----:B------:R-:W-:-:S03]  /*aca0*/  ULEA UR5, UR14, UR7, 0x11 ;  /* 0x000000070e057291 */ /* 0x000fc6000f8e883f */
[----:B------:R-:W0:Y:S01]  /*acb0*/  LDGDEPBAR ;  /* 0x00000000000079af */ /* 0x000e220000000000 */
[----:B-1----:R-:W1:Y:S03]  /*acc0*/  S2R R79, SR_TID.X ;  /* 0x00000000004f7919 */ /* 0x002e660000002100 */
[----:B----4-:R-:W4:Y:S01]  /*acd0*/  LDL.LU R73, [R1+0x98] ;  /* 0x0000980001497983 */ /* 0x010f220000300800 */
[----:B-1----:R-:W-:-:S03]  /*ace0*/  LOP3.LUT R78, R79, 0x7f, RZ, 0xc0, !PT ;  /* 0x0000007f4f4e7812 */ /* 0x002fc600078ec0ff */
[----:B------:R-:W3:Y:S01]  /*acf0*/  LDL R79, [R1+0xac] ;  /* 0x0000ac00014f7983 */ /* 0x000ee20000100800 */
[----:B------:R-:W-:-:S04]  /*ad00*/  ISETP.GE.AND P1, PT, R78, UR12, PT ;  /* 0x0000000c4e007c0c */ /* 0x000fc8000bf26270 */
[----:B------:R-:W-:-:S04]  /*ad10*/  SEL R77, RZ, 0x4, P1 ;  /* 0x00000004ff4d7807 */ /* 0x000fc80000800000 */
[----:B------:R-:W-:-:S04]  /*ad20*/  SEL R77, R77, RZ, !P0 ;  /* 0x000000ff4d4d7207 */ /* 0x000fc80004000000 */
[----:B------:R-:W-:Y:S02]  /*ad30*/  ISETP.NE.U32.AND P0, PT, R77, RZ, PT ;  /* 0x000000ff4d00720c */ /* 0x000fe40003f05070 */
[----:B------:R-:W2:Y:S01]  /*ad40*/  LDL R77, [R1+0xc4] ;  /* 0x0000c400014d7983 */ /* 0x000ea20000100800 */
[----:B---3--:R-:W-:-:S03]  /*ad50*/  IADD3 R78, P1, R0, R79, RZ ;  /* 0x0000004f004e7210 */ /* 0x008fc60007f3e0ff */
[----:B------:R-:W3:Y:S01]  /*ad60*/  LDL R79, [R1+0xa8] ;  /* 0x0000a800014f7983 */ /* 0x000ee20000100800 */
[----:B--2---:R-:W-:Y:S02]  /*ad70*/  VIADD R77, R77, UR5 ;  /* 0x000000054d4d7c36 */ /* 0x004fe40008000000 */
[----:B---3--:R-:W-:-:S05]  /*ad80*/  IMAD.X R79, R79, 0x1, R2, P1 ;  /* 0x000000014f4f7824 */ /* 0x008fca00008e0602 */
[----:B------:R1:W-:Y:S04]  /*ad90*/  LDGSTS.E [R77], desc[UR16][R78.64], P0 ;  /* 0x000000004e4d7fae */ /* 0x0003e80008121850 */
[----:B------:R-:W1:Y:S04]  /*ada0*/  LDL R79, [R1+0x9c] ;  /* 0x00009c00014f7983 */ /* 0x000e680000100800 */
[----:B----4-:R2:W-:Y:S01]  /*adb0*/  STL [R1+0x254], R73 ;  /* 0x0002544901007387 */ /* 0x0105e20000100800 */
[----:B-1----:R-:W-:-:S05]  /*adc0*/  IADD3 R78, P1, R0, R79, RZ ;  /* 0x0000004f004e7210 */ /* 0x002fca0007f3e0ff */
[----:B------:R-:W-:Y:S02]  /*add0*/  IMAD.X R79, R73, 0x1, R2, P1 ;  /* 0x00000001494f7824 */ /* 0x000fe400008e0602 */
[----:B--2---:R-:W2:Y:S04]  /*ade0*/  LDL.LU R73, [R1+0x90] ;  /* 0x0000900001497983 */ /* 0x004ea80000300800 */
[----:B------:R1:W-:Y:S04]  /*adf0*/  LDGSTS.E [R77+0x400], desc[UR16][R78.64], P0 ;  /* 0x004000004e4d7fae */ /* 0x0003e80008121850 */
[----:B------:R-:W1:Y:S02]  /*ae00*/  LDL R79, [R1+0x8c] ;  /* 0x00008c00014f7983 */ /* 0x000e640000100800 */
[----:B-1----:R-:W-:-:S05]  /*ae10*/  IADD3 R78, P1, R0, R79, RZ ;  /* 0x0000004f004e7210 */ /* 0x002fca0007f3e0ff */
[----:B------:R-:W-:Y:S02]  /*ae20*/  IMAD.X R79, R72, 0x1, R2, P1 ;  /* 0x00000001484f7824 */ /* 0x000fe400008e0602 */
[----:B------:R-:W3:Y:S04]  /*ae30*/  LDL.LU R72, [R1+0x80] ;  /* 0x0000800001487983 */ /* 0x000ee80000300800 */
[----:B------:R1:W-:Y:S04]  /*ae40*/  LDGSTS.E [R77+0x800], desc[UR16][R78.64], P0 ;  /* 0x008000004e4d7fae */ /* 0x0003e80008121850 */
[----:B------:R-:W1:Y:S02]  /*ae50*/  LDL R79, [R1+0x7c] ;  /* 0x00007c00014f7983 */ /* 0x000e640000100800 */
[----:B-1----:R-:W-:-:S02]  /*ae60*/  IADD3 R78, P1, R0, R79, RZ ;  /* 0x0000004f004e7210 */ /* 0x002fc40007f3e0ff */
[----:B------:R-:W4:Y:S03]  /*ae70*/  LDL R79, [R1+0x78] ;  /* 0x00007800014f7983 */ /* 0x000f260000100800 */
[----:B----4-:R-:W-:-:S05]  /*ae80*/  IMAD.X R79, R79, 0x1, R2, P1 ;  /* 0x000000014f4f7824 */ /* 0x010fca00008e0602 */
[----:B------:R1:W-:Y:S04]  /*ae90*/  LDGSTS.E [R77+0xc00], desc[UR16][R78.64], P0 ;  /* 0x00c000004e4d7fae */ /* 0x0003e80008121850 */
[----:B------:R-:W1:Y:S02]  /*aea0*/  LDL R79, [R1+0x6c] ;  /* 0x00006c00014f7983 */ /* 0x000e640000100800 */
[----:B-1----:R-:W-:Y:S02]  /*aeb0*/  IADD3 R78, P1, R0, R79, RZ ;  /* 0x0000004f004e7210 */ /* 0x002fe40007f3e0ff */
        /* <DEDUP_REMOVED lines=30> */
[----:B------:R-:W4:Y:S04]  /*b0a0*/  LDL R79, [R1+0x8] ;  /* 0x00000800014f7983 */ /* 0x000f280000100800 */
[----:B------:R1:W-:Y:S01]  /*b0b0*/  STL [R1+0x2b0], R124 ;  /* 0x0002b07c01007387 */ /* 0x0003e20000100800 */
[----:B----4-:R-:W-:-:S05]  /*b0c0*/  IMAD.X R79, R79, 0x1, R2, P1 ;  /* 0x000000014f4f7824 */ /* 0x010fca00008e0602 */
[----:B------:R4:W-:Y:S02]  /*b0d0*/  LDGSTS.E [R77+0x2800], desc[UR16][R78.64], P0 ;  /* 0x028000004e4d7fae */ /* 0x0009e40008121850 */
[----:B----4-:R-:W-:-:S05]  /*b0e0*/  IADD3 R78, P1, R0, R125, RZ ;  /* 0x0000007d004e7210 */ /* 0x010fca0007f3e0ff */
[----:B------:R-:W-:Y:S02]  /*b0f0*/  IMAD.X R79, R124, 0x1, R2, P1 ;  /* 0x000000017c4f7824 */ /* 0x000fe400008e0602 */
[----:B-1----:R-:W4:Y:S04]  /*b100*/  LDL R124, [R1+0x240] ;  /* 0x00024000017c7983 */ /* 0x002f280000100800 */
[----:B------:R1:W-:Y:S02]  /*b110*/  LDGSTS.E [R77+0x2c00], desc[UR16][R78.64], P0 ;  /* 0x02c000004e4d7fae */ /* 0x0003e40008121850 */
[----:B-1----:R-:W-:-:S05]  /*b120*/  IADD3 R78, P1, R0, R121, RZ ;  /* 0x00000079004e7210 */ /* 0x002fca0007f3e0ff */
[----:B------:R-:W-:-:S05]  /*b130*/  IMAD.X R79, R120, 0x1, R2, P1 ;  /* 0x00000001784f7824 */ /* 0x000fca00008e0602 */
        /* <DEDUP_REMOVED lines=57> */
[----:B------:R1:W-:Y:S04]  /*b4d0*/  LDGSTS.E [R77+0x7c00], desc[UR16][R78.64], P0 ;  /* 0x07c000004e4d7fae */ /* 0x0003e80008121850 */
[----:B------:R-:W1:Y:S04]  /*b4e0*/  LDL R79, [R1+0xa4] ;  /* 0x0000a400014f7983 */ /* 0x000e680000100800 */
[----:B------:R-:W2:Y:S01]  /*b4f0*/  LDL R77, [R1+0xa0] ;  /* 0x0000a000014d7983 */ /* 0x000ea20000100800 */
[----:B-1----:R-:W-:-:S05]  /*b500*/  IADD3 R78, P1, R0, R79, RZ ;  /* 0x0000004f004e7210 */ /* 0x002fca0007f3e0ff */
[----:B--2---:R-:W-:Y:S02]  /*b510*/  IMAD.X R79, R77, 0x1, R2, P1 ;  /* 0x000000014d4f7824 */ /* 0x004fe400008e0602 */
[----:B----4-:R-:W-:Y:S02]  /*b520*/  VIADD R77, R124, UR5 ;  /* 0x000000057c4d7c36 */ /* 0x010fe40008000000 */
[----:B------:R-:W2:Y:S04]  /*b530*/  LDL R124, [R1+0x54] ;  /* 0x00005400017c7983 */ /* 0x000ea80000100800 */
[----:B------:R1:W-:Y:S04]  /*b540*/  LDGSTS.E [R77+0x200], desc[UR16][R78.64], P0 ;  /* 0x002000004e4d7fae */ /* 0x0003e80008121850 */
[----:B------:R-:W1:Y:S04]  /*b550*/  LDL R79, [R1+0x94] ;  /* 0x00009400014f7983 */ /* 0x000e680000100800 */
[----:B------:R4:W-:Y:S01]  /*b560*/  STL [R1+0x258], R73 ;  /* 0x0002584901007387 */ /* 0x0009e20000100800 */
[----:B-1----:R-:W-:-:S05]  /*b570*/  IADD3 R78, P1, R0, R79, RZ ;  /* 0x0000004f004e7210 */ /* 0x002fca0007f3e0ff */
[----:B------:R-:W-:Y:S02]  /*b580*/  IMAD.X R79, R73, 0x1, R2, P1 ;  /* 0x00000001494f7824 */ /* 0x000fe400008e0602 */
[----:B----4-:R-:W4:Y:S04]  /*b590*/  LDL.LU R73, [R1+0x50] ;  /* 0x0000500001497983 */ /* 0x010f280000300800 */
[----:B------:R1:W-:Y:S04]  /*b5a0*/  LDGSTS.E [R77+0x600], desc[UR16][R78.64], P0 ;  /* 0x006000004e4d7fae */ /* 0x0003e80008121850 */
[----:B------:R-:W1:Y:S04]  /*b5b0*/  LDL R79, [R1+0x84] ;  /* 0x00008400014f7983 */ /* 0x000e680000100800 */
[----:B---3--:R3:W-:Y:S01]  /*b5c0*/  STL [R1+0x268], R72 ;  /* 0x0002684801007387 */ /* 0x0087e20000100800 */
[----:B-1----:R-:W-:-:S05]  /*b5d0*/  IADD3 R78, P1, R0, R79, RZ ;  /* 0x0000004f004e7210 */ /* 0x002fca0007f3e0ff */
[----:B------:R-:W-:Y:S02]  /*b5e0*/  IMAD.X R79, R72, 0x1, R2, P1 ;  /* 0x00000001484f7824 */ /* 0x000fe400008e0602 */
[----:B---3--:R-:W3:Y:S04]  /*b5f0*/  LDL R72, [R1+0x60] ;  /* 0x0000600001487983 */ /* 0x008ee80000100800 */
[----:B------:R1:W-:Y:S04]  /*b600*/  LDGSTS.E [R77+0xa00], desc[UR16][R78.64], P0 ;  /* 0x00a000004e4d7fae */ /* 0x0003e80008121850 */
[----:B------:R-:W1:Y:S02]  /*b610*/  LDL R79, [R1+0x74] ;  /* 0x00007400014f7983 */ /* 0x000e640000100800 */
[----:B-1----:R-:W-:-:S02]  /*b620*/  IADD3 R78, P1, R0, R79, RZ ;  /* 0x0000004f004e7210 */ /* 0x002fc40007f3e0ff */
[----:B------:R-:W2:Y:S03]  /*b630*/  LDL R79, [R1+0x70] ;  /* 0x00007000014f7983 */ /* 0x000ea60000100800 */
[----:B--2---:R-:W-:-:S05]  /*b640*/  IMAD.X R79, R79, 0x1, R2, P1 ;  /* 0x000000014f4f7824 */ /* 0x004fca00008e0602 */
[----:B------:R1:W-:Y:S04]  /*b650*/  LDGSTS.E [R77+0xe00], desc[UR16][R78.64], P0 ;  /* 0x00e000004e4d7fae */ /* 0x0003e80008121850 */
[----:B------:R-:W1:Y:S02]  /*b660*/  LDL R79, [R1+0x64] ;  /* 0x00006400014f7983 */ /* 0x000e640000100800 */
[----:B-1----:R-:W-:-:S05]  /*b670*/  IADD3 R78, P1, R0, R79, RZ ;  /* 0x0000004f004e7210 */ /* 0x002fca0007f3e0ff */
[--C-:B---3--:R-:W-:Y:S02]  /*b680*/  IMAD.X R79, R72, 0x1, R2.reuse, P1 ;  /* 0x00000001484f7824 */ /* 0x108fe400008e0602 */
[----:B------:R-:W2:Y:S04]  /*b690*/  LDL R72, [R1] ;  /* 0x0000000001487983 */ /* 0x000ea80000100800 */
[----:B------:R1:W-:Y:S02]  /*b6a0*/  LDGSTS.E [R77+0x1200], desc[UR16][R78.64], P0 ;  /* 0x012000004e4d7fae */ /* 0x0003e40008121850 */
[C---:B-1----:R-:W-:Y:S02]  /*b6b0*/  IADD3 R78, P1, R0.reuse, R124, RZ ;  /* 0x0000007c004e7210 */ /* 0x042fe40007f3e0ff */
[----:B------:R-:W3:Y:S03]  /*b6c0*/  LDL.LU R124, [R1+0x4] ;  /* 0x00000400017c7983 */ /* 0x000ee60000300800 */
[----:B----4-:R-:W-:Y:S01]  /*b6d0*/  IMAD.X R79, R73, 0x1, R2, P1 ;  /* 0x00000001494f7824 */ /* 0x010fe200008e0602 */
[----:B------:R1:W-:Y:S04]  /*b6e0*/  STL [R1+0x290], R73 ;  /* 0x0002904901007387 */ /* 0x0003e80000100800 */
[----:B------:R4:W-:Y:S04]  /*b6f0*/  LDGSTS.E [R77+0x1600], desc[UR16][R78.64], P0 ;  /* 0x016000004e4d7fae */ /* 0x0009e80008121850 */
[----:B-1----:R-:W2:Y:S04]  /*b700*/  LDL R73, [R1+0x10] ;  /* 0x0000100001497983 */ /* 0x002ea80000100800 */
[----:B------:R-:W4:Y:S02]  /*b710*/  LDL R79, [R1+0x44] ;  /* 0x00004400014f7983 */ /* 0x000f240000100800 */
[----:B----4-:R-:W-:-:S02]  /*b720*/  IADD3 R78, P1, R0, R79, RZ ;  /* 0x0000004f004e7210 */ /* 0x010fc40007f3e0ff */
        /* <DEDUP_REMOVED lines=13> */
[----:B------:R-:W1:Y:S01]  /*b800*/  LDL R79, [R1+0x14] ;  /* 0x00001400014f7983 */ /* 0x000e620000100800 */
[-C--:B------:R-:W-:Y:S02]  /*b810*/  IADD3 R3, P4, R3, R75.reuse, RZ ;  /* 0x0000004b03037210 */ /* 0x080fe40007f9e0ff */
[----:B------:R-:W-:-:S03]  /*b820*/  IADD3 R5, P2, R5, R75, RZ ;  /* 0x0000004b05057210 */ /* 0x000fc60007f5e0ff */
[--C-:B------:R-:W-:Y:S01]  /*b830*/  IMAD.X R12, R12, 0x1, R74.reuse, P4 ;  /* 0x000000010c0c7824 */ /* 0x100fe200020e064a */
[-C--:B------:R-:W-:Y:S01]  /*b840*/  IADD3 R9, P4, R9, R75.reuse, RZ ;  /* 0x0000004b09097210 */ /* 0x080fe20007f9e0ff */
[----:B------:R-:W-:Y:S01]  /*b850*/  IMAD.X R16, R16, 0x1, R74, P2 ;  /* 0x0000000110107824 */ /* 0x000fe200010e064a */
[----:B------:R-:W-:Y:S02]  /*b860*/  IADD3 R13, P2, R13, R75, RZ ;  /* 0x0000004b0d0d7210 */ /* 0x000fe40007f5e0ff */
[----:B-1----:R-:W-:-:S05]  /*b870*/  IADD3 R78, P1, R0, R79, RZ ;  /* 0x0000004f004e7210 */ /* 0x002fca0007f3e0ff */
[----:B--2---:R-:W-:Y:S02]  /*b880*/  IMAD.X R79, R73, 0x1, R2, P1 ;  /* 0x00000001494f7824 */ /* 0x004fe400008e0602 */
[----:B------:R-:W2:Y:S04]  /*b890*/  LDL.LU R73, [R1+0x8] ;  /* 0x0000080001497983 */ /* 0x000ea80000300800 */
[----:B------:R3:W-:Y:S02]  /*b8a0*/  LDGSTS.E [R77+0x2600], desc[UR16][R78.64], P0 ;  /* 0x026000004e4d7fae */ /* 0x0007e40008121850 */
[----:B---3--:R-:W-:-:S05]  /*b8b0*/  IADD3 R78, P1, R0, R124, RZ ;  /* 0x0000007c004e7210 */ /* 0x008fca0007f3e0ff */
[----:B------:R-:W-:Y:S02]  /*b8c0*/  IMAD.X R79, R72, 0x1, R2, P1 ;  /* 0x00000001484f7824 */ /* 0x000fe400008e0602 */
[----:B------:R-:W3:Y:S04]  /*b8d0*/  LDL.LU R72, [R1+0xc] ;  /* 0x00000c0001487983 */ /* 0x000ee80000300800 */
        /* <DEDUP_REMOVED lines=61> */
[----:B-1----:R-:W-:Y:S02]  /*bcb0*/  IADD3 R78, P1, R0, R76, RZ ;  /* 0x0000004c004e7210 */ /* 0x002fe40007f3e0ff */
[----:B------:R-:W-:-:S03]  /*bcc0*/  IADD3 R76, P6, R76, R75, RZ ;  /* 0x0000004b4c4c7210 */ /* 0x000fc60007fde0ff */
[C---:B------:R-:W-:Y:S02]  /*bcd0*/  IMAD.X R79, R10.reuse, 0x1, R2, P1 ;  /* 0x000000010a4f7824 */ /* 0x040fe400008e0602 */
[--C-:B------:R-:W-:Y:S01]  /*bce0*/  IMAD.X R10, R10, 0x1, R74.reuse, P6 ;  /* 0x000000010a0a7824 */ /* 0x100fe200030e064a */
[-C--:B------:R-:W-:Y:S01]  /*bcf0*/  IADD3 R7, P6, R7, R75.reuse, RZ ;  /* 0x0000004b07077210 */ /* 0x080fe20007fde0ff */
[----:B------:R1:W-:Y:S04]  /*bd00*/  STL [R1+0x25c], R0 ;  /* 0x00025c0001007387 */ /* 0x0003e80000100800 */
[--C-:B------:R-:W-:Y:S01]  /*bd10*/  IMAD.X R22, R22, 0x1, R74.reuse, P6 ;  /* 0x0000000116167824 */ /* 0x100fe200030e064a */
[-C--:B------:R-:W-:Y:S01]  /*bd20*/  IADD3 R19, P6, R19, R75.reuse, RZ ;  /* 0x0000004b13137210 */ /* 0x080fe20007fde0ff */
[----:B------:R4:W-:Y:S04]  /*bd30*/  LDGSTS.E [R77+0x7e00], desc[UR16][R78.64], P0 ;  /* 0x07e000004e4d7fae */ /* 0x0009e80008121850 */
[----:B------:R-:W-:Y:S01]  /*bd40*/  IMAD.X R65, R65, 0x1, R74, P6 ;  /* 0x0000000141417824 */ /* 0x000fe200030e064a */
[-C--:B------:R-:W-:Y:S01]  /*bd50*/  IADD3 R63, P6, R63, R75.reuse, RZ ;  /* 0x0000004b3f3f7210 */ /* 0x080fe20007fde0ff */
[----:B-1----:R-:W4:Y:S01]  /*bd60*/  LDL.LU R0, [R1+0x2c] ;  /* 0x00002c0001007983 */ /* 0x002f220000300800 */
[----:B------:R-:W-:-:S03]  /*bd70*/  IADD3 R4, P3, R4, R75, RZ ;  /* 0x0000004b04047210 */ /* 0x000fc60007f7e0ff */
[----:B------:R1:W-:Y:S01]  /*bd80*/  STL [R1+0x260], R2 ;  /* 0x0002600201007387 */ /* 0x0003e20000100800 */
[--C-:B------:R-:W-:Y:S01]  /*bd90*/  IMAD.X R71, R71, 0x1, R74.reuse, P6 ;  /* 0x0000000147477824 */ /* 0x100fe200030e064a */
[-C--:B------:R-:W-:Y:S02]  /*bda0*/  IADD3 R91, P6, R91, R75.reuse, RZ ;  /* 0x0000004b5b5b7210 */ /* 0x080fe40007fde0ff */
[-C--:B------:R-:W-:Y:S01]  /*bdb0*/  IADD3 R6, P1, R6, R75.reuse, RZ ;  /* 0x0000004b06067210 */ /* 0x080fe20007f3e0ff */
[--C-:B------:R-:W-:Y:S01]  /*bdc0*/  IMAD.X R56, R56, 0x1, R74.reuse, P4 ;  /* 0x0000000138387824 */ /* 0x100fe200020e064a */
[----:B------:R-:W-:Y:S01]  /*bdd0*/  IADD3 R8, P0, R8, R75, RZ ;  /* 0x0000004b08087210 */ /* 0x000fe20007f1e0ff */
[--C-:B------:R-:W-:Y:S01]  /*bde0*/  IMAD.X R60, R60, 0x1, R74.reuse, P2 ;  /* 0x000000013c3c7824 */ /* 0x100fe200010e064a */
[----:B------:R-:W-:Y:S01]  /*bdf0*/  UIADD3 UR4, UR4, 0x1, URZ ;  /* 0x0000000104047890 */ /* 0x000fe2000fffe03f */
[----:B------:R-:W0:Y:S04]  /*be00*/  LDGDEPBAR ;  /* 0x00000000000079af */ /* 0x000e280000000000 */
[----:B-1----:R-:W4:Y:S04]  /*be10*/  LDL.LU R2, [R1+0x34] ;  /* 0x0000340001027983 */ /* 0x002f280000300800 */
[----:B------:R-:W4:Y:S04]  /*be20*/  LDL.LU R78, [R1+0x24] ;  /* 0x00002400014e7983 */ /* 0x000f280000300800 */
[----:B------:R-:W4:Y:S01]  /*be30*/  LDL.LU R79, [R1] ;  /* 0x00000000014f7983 */ /* 0x000f220000300800 */
[----:B------:R-:W-:-:S03]  /*be40*/  IMAD.X R90, R90, 0x1, R74, P6 ;  /* 0x000000015a5a7824 */ /* 0x000fc600030e064a */
[----:B------:R-:W4:Y:S01]  /*be50*/  LDL.LU R77, [R1+0x44] ;  /* 0x00004400014d7983 */ /* 0x000f220000300800 */
[----:B------:R-:W-:-:S03]  /*be60*/  IADD3 R103, P6, R103, R75, RZ ;  /* 0x0000004b67677210 */ /* 0x000fc60007fde0ff */
[----:B------:R-:W-:Y:S04]  /*be70*/  STL [R1+0x26c], R76 ;  /* 0x00026c4c01007387 */ /* 0x000fe80000100800 */
[----:B------:R1:W-:Y:S01]  /*be80*/  STL [R1+0x270], R3 ;  /* 0x0002700301007387 */ /* 0x0003e20000100800 */
[--C-:B------:R-:W-:Y:S01]  /*be90*/  IMAD.X R102, R102, 0x1, R74.reuse, P6 ;  /* 0x0000000166667824 */ /* 0x100fe200030e064a */
[-C--:B------:R-:W-:Y:S01]  /*bea0*/  IADD3 R115, P6, R115, R75.reuse, RZ ;  /* 0x0000004b73737210 */ /* 0x080fe20007fde0ff */
[----:B------:R-:W-:Y:S01]  /*beb0*/  IMAD.X R14, R14, 0x1, R74, P3 ;  /* 0x000000010e0e7824 */ /* 0x000fe200018e064a */
[----:B-1----:R-:W4:Y:S04]  /*bec0*/  LDL.LU R3, [R1+0x10] ;  /* 0x0000100001037983 */ /* 0x002f280000300800 */
[----:B------:R1:W-:Y:S01]  /*bed0*/  STL [R1+0x274], R4 ;  /* 0x0002740401007387 */ /* 0x0003e20000100800 */
[----:B------:R-:W-:-:S03]  /*bee0*/  IADD3 R11, P3, R11, R75, RZ ;  /* 0x0000004b0b0b7210 */ /* 0x000fc60007f7e0ff */
[----:B-1----:R-:W4:Y:S04]  /*bef0*/  LDL.LU R4, [R1+0x3c] ;  /* 0x00003c0001047983 */ /* 0x002f280000300800 */
[----:B------:R1:W-:Y:S01]  /*bf00*/  STL [R1+0x278], R5 ;  /* 0x0002780501007387 */ /* 0x0003e20000100800 */
[--C-:B------:R-:W-:Y:S01]  /*bf10*/  IMAD.X R18, R18, 0x1, R74.reuse, P1 ;  /* 0x0000000112127824 */ /* 0x100fe200008e064a */
[-C--:B------:R-:W-:Y:S02]  /*bf20*/  IADD3 R15, P1, R15, R75.reuse, RZ ;  /* 0x0000004b0f0f7210 */ /* 0x080fe40007f3e0ff */
[----:B-1----:R-:W4:Y:S04]  /*bf30*/  LDL.LU R5, [R1+0x1c] ;  /* 0x00001c0001057983 */ /* 0x002f280000300800 */
[----:B------:R1:W-:Y:S01]  /*bf40*/  STL [R1+0x27c], R6 ;  /* 0x00027c0601007387 */ /* 0x0003e20000100800 */
[----:B------:R-:W-:Y:S01]  /*bf50*/  IMAD.X R114, R114, 0x1, R74, P6 ;  /* 0x0000000172727824 */ /* 0x000fe200030e064a */
[----:B------:R-:W-:-:S02]  /*bf60*/  IADD3 R124, P6, R124, R75, RZ ;  /* 0x0000004b7c7c7210 */ /* 0x000fc40007fde0ff */
[----:B-1----:R-:W4:Y:S04]  /*bf70*/  LDL.LU R6, [R1+0x14] ;  /* 0x0000140001067983 */ /* 0x002f280000300800 */
        /* <DEDUP_REMOVED lines=11> */
[----:B------:R1:W-:Y:S04]  /*c030*/  STL [R1+0x4], R124 ;  /* 0x0000047c01007387 */ /* 0x0003e80000100800 */
[----:B-1----:R-:W4:Y:S01]  /*c040*/  LDL.LU R124, [R1+0x2b0] ;  /* 0x0002b000017c7983 */ /* 0x002f220000300800 */
[--C-:B------:R-:W-:Y:S01]  /*c050*/  IMAD.X R20, R20, 0x1, R74.reuse, P0 ;  /* 0x0000000114147824 */ /* 0x100fe200000e064a */
[-C--:B------:R-:W-:Y:S01]  /*c060*/  IADD3 R17, P0, R17, R75.reuse, RZ ;  /* 0x0000004b11117210 */ /* 0x080fe20007f1e0ff */
        /* <DEDUP_REMOVED lines=8> */
[----:B------:R-:W4:Y:S01]  /*c0f0*/  LDL.LU R76, [R1+0x18] ;  /* 0x00001800014c7983 */ /* 0x000f220000300800 */
        /* <DEDUP_REMOVED lines=42> */
[----:B---3--:R-:W-:Y:S01]  /*c3a0*/  IADD3 R72, P4, R72, R75, RZ ;  /* 0x0000004b48487210 */ /* 0x008fe20007f9e0ff */
[----:B------:R-:W-:-:S02]  /*c3b0*/  IMAD.X R120, R120, 0x1, R74, P2 ;  /* 0x0000000178787824 */ /* 0x000fc400010e064a */
[--C-:B------:R-:W-:Y:S02]  /*c3c0*/  IMAD.X R122, R122, 0x1, R74.reuse, P1 ;  /* 0x000000017a7a7824 */ /* 0x100fe400008e064a */
[----:B------:R1:W-:Y:S04]  /*c3d0*/  STL [R1+0xc], R72 ;  /* 0x00000c4801007387 */ /* 0x0003e80000100800 */
[----:B-1----:R-:W3:Y:S01]  /*c3e0*/  LDL.LU R72, [R1+0x4c] ;  /* 0x00004c0001487983 */ /* 0x002ee20000300800 */
[--C-:B--2---:R-:W-:Y:S01]  /*c3f0*/  IMAD.X R73, R73, 0x1, R74.reuse, P4 ;  /* 0x0000000149497824 */ /* 0x104fe200020e064a */
[-C--:B----4-:R-:W-:Y:S01]  /*c400*/  IADD3 R78, P1, R78, R75.reuse, RZ ;  /* 0x0000004b4e4e7210 */ /* 0x090fe20007f3e0ff */
[----:B------:R-:W-:Y:S01]  /*c410*/  IMAD.X R79, R79, 0x1, R74, P6 ;  /* 0x000000014f4f7824 */ /* 0x000fe200030e064a */
[----:B------:R-:W-:-:S02]  /*c420*/  IADD3 R2, P6, R2, R75, RZ ;  /* 0x0000004b02027210 */ /* 0x000fc40007fde0ff */
[-C--:B------:R-:W-:Y:S02]  /*c430*/  IADD3 R5, P2, R5, R75.reuse, RZ ;  /* 0x0000004b05057210 */ /* 0x080fe40007f5e0ff */
[----:B------:R-:W-:-:S05]  /*c440*/  IADD3 R6, P3, R6, R75, RZ ;  /* 0x0000004b06067210 */ /* 0x000fca0007f7e0ff */
[----:B------:R-:W-:Y:S04]  /*c450*/  STL [R1+0x14], R6 ;  /* 0x0000140601007387 */ /* 0x000fe80000100800 */
[----:B------:R-:W-:Y:S01]  /*c460*/  STL [R1+0x1c], R5 ;  /* 0x00001c0501007387 */ /* 0x000fe20000100800 */
[----:B------:R-:W-:Y:S01]  /*c470*/  IMAD.X R124, R124, 0x1, R74, P0 ;  /* 0x000000017c7c7824 */ /* 0x000fe200000e064a */
[----:B------:R-:W-:-:S05]  /*c480*/  IADD3 R0, P0, R0, R75, RZ ;  /* 0x0000004b00007210 */ /* 0x000fca0007f1e0ff */
[----:B------:R1:W-:Y:S04]  /*c490*/  STL [R1+0x2c], R0 ;  /* 0x00002c0001007387 */ /* 0x0003e80000100800 */
[----:B------:R2:W-:Y:S04]  /*c4a0*/  STL [R1+0x24], R78 ;  /* 0x0000244e01007387 */ /* 0x0005e80000100800 */
[----:B-1----:R-:W4:Y:S04]  /*c4b0*/  LDL.LU R0, [R1+0x20] ;  /* 0x0000200001007983 */ /* 0x002f280000300800 */
[----:B------:R-:W4:Y:S04]  /*c4c0*/  LDL.LU R15, [R1+0x54] ;  /* 0x00005400010f7983 */ /* 0x000f280000300800 */
[----:B--2---:R-:W2:Y:S04]  /*c4d0*/  LDL.LU R78, [R1+0x28] ;  /* 0x00002800014e7983 */ /* 0x004ea80000300800 */
[----:B------:R1:W-:Y:S04]  /*c4e0*/  STL [R1], R79 ;  /* 0x0000004f01007387 */ /* 0x0003e80000100800 */
[----:B-1----:R-:W2:Y:S04]  /*c4f0*/  LDL.LU R79, [R1+0x5c] ;  /* 0x00005c00014f7983 */ /* 0x002ea80000300800 */
[----:B------:R-:W2:Y:S04]  /*c500*/  LDL.LU R18, [R1+0x30] ;  /* 0x0000300001127983 */ /* 0x000ea80000300800 */
[----:B------:R-:W2:Y:S04]  /*c510*/  LDL.LU R13, [R1+0x64] ;  /* 0x00006400010d7983 */ /* 0x000ea80000300800 */
[----:B------:R-:W-:Y:S04]  /*c520*/  STL [R1+0x34], R2 ;  /* 0x0000340201007387 */ /* 0x000fe80000100800 */
[----:B------:R-:W2:Y:S04]  /*c530*/  LDL.LU R16, [R1+0x38] ;  /* 0x0000380001107983 */ /* 0x000ea80000300800 */
[----:B------:R1:W-:Y:S04]  /*c540*/  STL [R1+0x8], R73 ;  /* 0x0000084901007387 */ /* 0x0003e80000100800 */
[----:B------:R-:W2:Y:S04]  /*c550*/  LDL.LU R11, [R1+0x6c] ;  /* 0x00006c00010b7983 */ /* 0x000ea80000300800 */
[----:B------:R-:W2:Y:S04]  /*c560*/  LDL.LU R14, [R1+0x40] ;  /* 0x00004000010e7983 */ /* 0x000ea80000300800 */
[----:B------:R-:W2:Y:S04]  /*c570*/  LDL.LU R9, [R1+0x74] ;  /* 0x0000740001097983 */ /* 0x000ea80000300800 */
[----:B-1----:R-:W2:Y:S01]  /*c580*/  LDL.LU R73, [R1+0x48] ;  /* 0x0000480001497983 */ /* 0x002ea20000300800 */
[-C--:B------:R-:W-:Y:S01]  /*c590*/  IADD3 R4, P4, R4, R75.reuse, RZ ;  /* 0x0000004b04047210 */ /* 0x080fe20007f9e0ff */
[--C-:B------:R-:W-:Y:S01]  /*c5a0*/  IMAD.X R3, R3, 0x1, R74.reuse, P3 ;  /* 0x0000000103037824 */ /* 0x100fe200018e064a */
[----:B------:R-:W-:Y:S01]  /*c5b0*/  IADD3 R77, P3, R77, R75, RZ ;  /* 0x0000004b4d4d7210 */ /* 0x000fe20007f7e0ff */
[----:B------:R-:W2:Y:S04]  /*c5c0*/  LDL.LU R2, [R1+0x7c] ;  /* 0x00007c0001027983 */ /* 0x000ea80000300800 */
[----:B------:R-:W2:Y:S01]  /*c5d0*/  LDL.LU R12, [R1+0x84] ;  /* 0x00008400010c7983 */ /* 0x000ea20000300800 */
[----:B------:R-:W-:-:S03]  /*c5e0*/  IMAD.X R76, R76, 0x1, R74, P2 ;  /* 0x000000014c4c7824 */ /* 0x000fc600010e064a */
[----:B------:R-:W-:Y:S04]  /*c5f0*/  STL [R1+0x3c], R4 ;  /* 0x00003c0401007387 */ /* 0x000fe80000100800 */
[----:B------:R-:W2:Y:S01]  /*c600*/  LDL.LU R7, [R1+0x58] ;  /* 0x0000580001077983 */ /* 0x000ea20000300800 */
[----:B---3--:R-:W-:-:S03]  /*c610*/  IADD3 R72, P2, R72, R75, RZ ;  /* 0x0000004b48487210 */ /* 0x008fc60007f5e0ff */
[----:B------:R-:W-:Y:S04]  /*c620*/  STL [R1+0x10], R3 ;  /* 0x0000100301007387 */ /* 0x000fe80000100800 */
[----:B------:R-:W3:Y:S04]  /*c630*/  LDL.LU R10, [R1+0x8c] ;  /* 0x00008c00010a7983 */ /* 0x000ee80000300800 */
[----:B------:R1:W-:Y:S04]  /*c640*/  STL [R1+0x44], R77 ;  /* 0x0000444d01007387 */ /* 0x0003e80000100800 */
[----:B-1----:R-:W3:Y:S04]  /*c650*/  LDL.LU R77, [R1+0x60] ;  /* 0x00006000014d7983 */ /* 0x002ee80000300800 */
[----:B------:R-:W3:Y:S04]  /*c660*/  LDL.LU R8, [R1+0x94] ;  /* 0x0000940001087983 */ /* 0x000ee80000300800 */
[----:B------:R-:W3:Y:S04]  /*c670*/  LDL.LU R6, [R1+0x68] ;  /* 0x0000680001067983 */ /* 0x000ee80000300800 */
[----:B------:R1:W-:Y:S04]  /*c680*/  STL [R1+0x18], R76 ;  /* 0x0000184c01007387 */ /* 0x0003e80000100800 */
[----:B------:R-:W3:Y:S04]  /*c690*/  LDL.LU R5, [R1+0x9c] ;  /* 0x00009c0001057983 */ /* 0x000ee80000300800 */
[----:B------:R1:W-:Y:S04]  /*c6a0*/  STL [R1+0x4c], R72 ;  /* 0x00004c4801007387 */ /* 0x0003e80000100800 */
[----:B------:R-:W3:Y:S04]  /*c6b0*/  LDL.LU R4, [R1+0x70] ;  /* 0x0000700001047983 */ /* 0x000ee80000300800 */
[----:B------:R-:W3:Y:S04]  /*c6c0*/  LDL.LU R3, [R1+0xa4] ;  /* 0x0000a40001037983 */ /* 0x000ee80000300800 */
[----:B-1----:R-:W3:Y:S04]  /*c6d0*/  LDL.LU R76, [R1+0x78] ;  /* 0x00007800014c7983 */ /* 0x002ee80000300800 */
[----:B------:R-:W3:Y:S01]  /*c6e0*/  LDL.LU R72, [R1+0xac] ;  /* 0x0000ac0001487983 */ /* 0x000ee20000300800 */
[----:B----4-:R-:W-:Y:S01]  /*c6f0*/  IMAD.X R0, R0, 0x1, R74, P1 ;  /* 0x0000000100007824 */ /* 0x010fe200008e064a */
[----:B------:R-:W-:-:S04]  /*c700*/  IADD3 R15, P1, R15, R75, RZ ;  /* 0x0000004b0f0f7210 */ /* 0x000fc80007f3e0ff */
[----:B------:R1:W-:Y:S01]  /*c710*/  STL [R1+0x20], R0 ;  /* 0x0000200001007387 */ /* 0x0003e20000100800 */
[----:B--2---:R-:W-:-:S03]  /*c720*/  IMAD.X R78, R78, 0x1, R74, P0 ;  /* 0x000000014e4e7824 */ /* 0x004fc600000e064a */
[----:B-1----:R-:W2:Y:S04]  /*c730*/  LDL.LU R0, [R1+0x88] ;  /* 0x0000880001007983 */ /* 0x002ea80000300800 */
[----:B------:R1:W-:Y:S01]  /*c740*/  STL [R1+0x54], R15 ;  /* 0x0000540f01007387 */ /* 0x0003e20000100800 */
[-C--:B------:R-:W-:Y:S01]  /*c750*/  IADD3 R79, P0, R79, R75.reuse, RZ ;  /* 0x0000004b4f4f7210 */ /* 0x080fe20007f1e0ff */
[----:B------:R-:W-:Y:S02]  /*c760*/  IMAD.X R18, R18, 0x1, R74, P6 ;  /* 0x0000000112127824 */ /* 0x000fe400030e064a */
[----:B-1----:R4:W5:Y:S01]  /*c770*/  LDL.LU R15, [R1+0x2ac] ;  /* 0x0002ac00010f7983 */ /* 0x0029620000300800 */
[----:B------:R-:W-:-:S03]  /*c780*/  IADD3 R13, P6, R13, R75, RZ ;  /* 0x0000004b0d0d7210 */ /* 0x000fc60007fde0ff */
[----:B------:R1:W-:Y:S01]  /*c790*/  STL [R1+0x28], R78 ;  /* 0x0000284e01007387 */ /* 0x0003e20000100800 */
[----:B------:R-:W-:-:S03]  /*c7a0*/  IMAD.X R16, R16, 0x1, R74, P4 ;  /* 0x0000000110107824 */ /* 0x000fc600020e064a */
[----:B-1----:R-:W4:Y:S04]  /*c7b0*/  LDL.LU R78, [R1+0xa0] ;  /* 0x0000a000014e7983 */ /* 0x002f280000300800 */
[----:B------:R1:W-:Y:S01]  /*c7c0*/  STL [R1+0x5c], R79 ;  /* 0x00005c4f01007387 */ /* 0x0003e20000100800 */
[-C--:B------:R-:W-:Y:S01]  /*c7d0*/  IADD3 R11, P4, R11, R75.reuse, RZ ;  /* 0x0000004b0b0b7210 */ /* 0x080fe20007f9e0ff */
[--C-:B------:R-:W-:Y:S02]  /*c7e0*/  IMAD.X R14, R14, 0x1, R74.reuse, P3 ;  /* 0x000000010e0e7824 */ /* 0x100fe400018e064a */
[----:B-1----:R-:W4:Y:S04]  /*c7f0*/  LDL.LU R79, [R1+0xa8] ;  /* 0x0000a800014f7983 */ /* 0x002f280000300800 */
[----:B------:R1:W-:Y:S01]  /*c800*/  STL [R1+0x30], R18 ;  /* 0x0000301201007387 */ /* 0x0003e20000100800 */
[----:B------:R-:W-:Y:S01]  /*c810*/  IADD3 R9, P3, R9, R75, RZ ;  /* 0x0000004b09097210 */ /* 0x000fe20007f7e0ff */
[----:B------:R-:W-:-:S02]  /*c820*/  IMAD.X R73, R73, 0x1, R74, P2 ;  /* 0x0000000149497824 */ /* 0x000fc400010e064a */
        /* <DEDUP_REMOVED lines=10> */
[----:B---3--:R1:W5:Y:S04]  /*c8d0*/  LDL.LU R9, [R1+0x294] ;  /* 0x0002940001097983 */ /* 0x0083680000300800 */
[----:B------:R3:W-:Y:S04]  /*c8e0*/  STL [R1+0x48], R73 ;  /* 0x0000484901007387 */ /* 0x0007e80000100800 */
[----:B---3--:R-:W3:Y:S01]  /*c8f0*/  LDL.LU R73, [R1+0x290] ;  /* 0x0002900001497983 */ /* 0x008ee20000300800 */
[-C--:B------:R-:W-:Y:S01]  /*c900*/  IADD3 R2, P2, R2, R75.reuse, RZ ;  /* 0x0000004b02027210 */ /* 0x080fe20007f5e0ff */
[----:B------:R-:W-:Y:S01]  /*c910*/  IMAD.X R7, R7, 0x1, R74, P0 ;  /* 0x0000000107077824 */ /* 0x000fe200000e064a */
[----:B------:R-:W-:-:S03]  /*c920*/  IADD3 R10, P0, R10, R75, RZ ;  /* 0x0000004b0a0a7210 */ /* 0x000fc60007f1e0ff */
[----:B------:R1:W-:Y:S01]  /*c930*/  STL [R1+0x7c], R2 ;  /* 0x00007c0201007387 */ /* 0x0003e20000100800 */
[--C-:B------:R-:W-:Y:S01]  /*c940*/  IMAD.X R77, R77, 0x1, R74.reuse, P6 ;  /* 0x000000014d4d7824 */ /* 0x100fe200030e064a */
[-C--:B------:R-:W-:Y:S02]  /*c950*/  IADD3 R8, P6, R8, R75.reuse, RZ ;  /* 0x0000004b08087210 */ /* 0x080fe40007fde0ff */
[----:B-1----:R-:W4:Y:S01]  /*c960*/  LDL R2, [R1+0xc0] ;  /* 0x0000c00001027983 */ /* 0x002f220000100800 */
[--C-:B------:R-:W-:Y:S01]  /*c970*/  IMAD.X R6, R6, 0x1, R74.reuse, P4 ;  /* 0x0000000106067824 */ /* 0x100fe200020e064a */
[-C--:B------:R-:W-:Y:S01]  /*c980*/  IADD3 R5, P4, R5, R75.reuse, RZ ;  /* 0x0000004b05057210 */ /* 0x080fe20007f9e0ff */
[--C-:B------:R-:W-:Y:S01]  /*c990*/  IMAD.X R4, R4, 0x1, R74.reuse, P3 ;  /* 0x0000000104047824 */ /* 0x100fe200018e064a */
[-C--:B------:R-:W-:Y:S01]  /*c9a0*/  IADD3 R3, P3, R3, R75.reuse, RZ ;  /* 0x0000004b03037210 */ /* 0x080fe20007f7e0ff */
[--C-:B------:R-:W-:Y:S01]  /*c9b0*/  IMAD.X R76, R76, 0x1, R74.reuse, P2 ;  /* 0x000000014c4c7824 */ /* 0x100fe200010e064a */
[-C--:B------:R-:W-:Y:S01]  /*c9c0*/  IADD3 R72, P2, R72, R75.reuse, RZ ;  /* 0x0000004b48487210 */ /* 0x080fe20007f5e0ff */
[----:B---3--:R-:W-:Y:S01]  /*c9d0*/  IMAD.X R73, R73, 0x1, R74, P1 ;  /* 0x0000000149497824 */ /* 0x008fe200008e064a */
[----:B------:R-:W-:-:S04]  /*c9e0*/  IADD3 R12, P1, R12, R75, RZ ;  /* 0x0000004b0c0c7210 */ /* 0x000fc80007f3e0ff */
[----:B------:R1:W-:Y:S04]  /*c9f0*/  STL [R1+0x50], R73 ;  /* 0x0000504901007387 */ /* 0x0003e80000100800 */
[----:B-1----:R-:W3:Y:S04]  /*ca00*/  LDL R73, [R1+0xb0] ;  /* 0x0000b00001497983 */ /* 0x002ee80000100800 */
[----:B------:R1:W-:Y:S04]  /*ca10*/  STL [R1+0x84], R12 ;  /* 0x0000840c01007387 */ /* 0x0003e80000100800 */
[----:B-1----:R1:W5:Y:S04]  /*ca20*/  LDL.LU R12, [R1+0x28c] ;  /* 0x00028c00010c7983 */ /* 0x0023680000300800 */
[----:B------:R2:W-:Y:S04]  /*ca30*/  STL [R1+0x58], R7 ;  /* 0x0000580701007387 */ /* 0x0005e80000100800 */
[----:B--2---:R1:W5:Y:S04]  /*ca40*/  LDL.LU R7, [R1+0x288] ;  /* 0x0002880001077983 */ /* 0x0043680000300800 */
[----:B------:R2:W-:Y:S04]  /*ca50*/  STL [R1+0x8c], R10 ;  /* 0x00008c0a01007387 */ /* 0x0005e80000100800 */
[----:B--2---:R1:W5:Y:S04]  /*ca60*/  LDL.LU R10, [R1+0x284] ;  /* 0x00028400010a7983 */ /* 0x0043680000300800 */
[----:B------:R2:W-:Y:S04]  /*ca70*/  STL [R1+0x60], R77 ;  /* 0x0000604d01007387 */ /* 0x0005e80000100800 */
[----:B--2---:R-:W2:Y:S04]  /*ca80*/  LDL R77, [R1+0xc8] ;  /* 0x0000c800014d7983 */ /* 0x004ea80000100800 */
[----:B------:R4:W-:Y:S04]  /*ca90*/  STL [R1+0x94], R8 ;  /* 0x0000940801007387 */ /* 0x0009e80000100800 */
[----:B----4-:R1:W5:Y:S04]  /*caa0*/  LDL.LU R8, [R1+0x280] ;  /* 0x0002800001087983 */ /* 0x0103680000300800 */
        /* <DEDUP_REMOVED lines=11> */
[----:B----4-:R-:W4:Y:S02]  /*cb60*/  LDL.LU R72, [R1+0x268] ;  /* 0x0002680001487983 */ /* 0x010f240000300800 */
[----:B----4-:R-:W-:-:S05]  /*cb70*/  IMAD.X R72, R72, 0x1, R74, P1 ;  /* 0x0000000148487824 */ /* 0x010fca00008e064a */
[----:B------:R4:W-:Y:S04]  /*cb80*/  STL [R1+0x80], R72 ;  /* 0x0000804801007387 */ /* 0x0009e80000100800 */
[----:B----4-:R-:W4:Y:S01]  /*cb90*/  LDL.LU R72, [R1+0x264] ;  /* 0x0002640001487983 */ /* 0x010f220000300800 */
[--C-:B------:R-:W-:Y:S01]  /*cba0*/  IMAD.X R0, R0, 0x1, R74.reuse, P0 ;  /* 0x0000000100007824 */ /* 0x100fe200000e064a */
[----:B---3--:R-:W-:Y:S02]  /*cbb0*/  ISETP.NE.U32.AND P0, PT, R73, UR4, PT ;  /* 0x0000000449007c0c */ /* 0x008fe4000bf05070 */
[----:B----4-:R-:W-:Y:S02]  /*cbc0*/  LEA R72, P1, R2, R72, 0x2 ;  /* 0x0000004802487211 */ /* 0x010fe400078210ff */
[----:B------:R1:W5:Y:S04]  /*cbd0*/  LDL.LU R2, [R1+0x260] ;  /* 0x0002600001027983 */ /* 0x0003680000300800 */
[----:B------:R3:W-:Y:S04]  /*cbe0*/  STL [R1+0x88], R0 ;  /* 0x0000880001007387 */ /* 0x0007e80000100800 */
[----:B---3--:R1:W5:Y:S04]  /*cbf0*/  LDL.LU R0, [R1+0x25c] ;  /* 0x00025c0001007983 */ /* 0x0083680000300800 */
[----:B------:R-:W3:Y:S02]  /*cc00*/  LDL.LU R73, [R1+0x258] ;  /* 0x0002580001497983 */ /* 0x000ee40000300800 */
[----:B---3--:R-:W-:-:S05]  /*cc10*/  IMAD.X R73, R73, 0x1, R74, P6 ;  /* 0x0000000149497824 */ /* 0x008fca00030e064a */
[----:B------:R3:W-:Y:S04]  /*cc20*/  STL [R1+0x90], R73 ;  /* 0x0000904901007387 */ /* 0x0007e80000100800 */
[----:B---3--:R-:W3:Y:S01]  /*cc30*/  LDL.LU R73, [R1+0x254] ;  /* 0x0002540001497983 */ /* 0x008ee20000300800 */
[--C-:B------:R-:W-:Y:S02]  /*cc40*/  IMAD.X R78, R78, 0x1, R74.reuse, P3 ;  /* 0x000000014e4e7824 */ /* 0x100fe400018e064a */
[--C-:B------:R-:W-:Y:S02]  /*cc50*/  IMAD.X R79, R79, 0x1, R74.reuse, P2 ;  /* 0x000000014f4f7824 */ /* 0x100fe400010e064a */
[----:B---3--:R-:W-:-:S05]  /*cc60*/  IMAD.X R73, R73, 0x1, R74, P4 ;  /* 0x0000000149497824 */ /* 0x008fca00020e064a */
[----:B------:R3:W-:Y:S04]  /*cc70*/  STL [R1+0x98], R73 ;  /* 0x0000984901007387 */ /* 0x0007e80000100800 */
[----:B---3--:R-:W2:Y:S04]  /*cc80*/  LDL.LU R73, [R1+0x250] ;  /* 0x0002500001497983 */ /* 0x008ea80000300800 */
[----:B------:R1:W-:Y:S04]  /*cc90*/  STL [R1+0xa0], R78 ;  /* 0x0000a04e01007387 */ /* 0x0003e80000100800 */
[----:B------:R1:W-:Y:S01]  /*cca0*/  STL [R1+0xa8], R79 ;  /* 0x0000a84f01007387 */ /* 0x0003e20000100800 */
[----:B------:R-:W-:Y:S01]  /*ccb0*/  UIADD3 UR12, UR12, -0x80, URZ ;  /* 0xffffff800c0c7890 */ /* 0x000fe2000fffe03f */
[----:B--2---:R-:W-:Y:S01]  /*ccc0*/  IMAD.X R73, R73, 0x1, R77, P1 ;  /* 0x0000000149497824 */ /* 0x004fe200008e064d */
[----:B-1----:R-:W-:Y:S10]  /*ccd0*/  @P0 BRA `(.L_x_1) ;  /* 0xffffffcc00840947 */ /* 0x002ff4000383ffff */
.L_x_0:
[----:B------:R-:W2:Y:S01]  /*cce0*/  LDL.LU R73, [R1+0x228] ;  /* 0x0002280001497983 */ /* 0x000ea20000300800 */
[----:B------:R-:W-:Y:S02]  /*ccf0*/  WARPGROUP.DEPBAR.LE gsb0, 0x0 ;  /* 0x00008000000079c5 */ /* 0x000fe40000010000 */
[----:B------:R-:W-:-:S04]  /*cd00*/  DEPBAR.LE SB0, 0x0 ;  /* 0x000080000000791a */ /* 0x000fc80000000000 */
[----:B------:R-:W3:Y:S01]  /*cd10*/  LDL.LU R74, [R1+0x13c] ;  /* 0x00013c00014a7983 */ /* 0x000ee20000300800 */
[----:B------:R-:W-:Y:S01]  /*cd20*/  ULDC UR4, c[0x0][0x244] ;  /* 0x0000910000047ab9 */ /* 0x000fe20000000800 */
[----:B------:R-:W-:Y:S02]  /*cd30*/  ULDC.64 UR8, c[0x0][0x220] ;  /* 0x0000880000087ab9 */ /* 0x000fe40000000a00 */
[----:B------:R-:W4:Y:S01]  /*cd40*/  LDL.LU R79, [R1+0xbc] ;  /* 0x0000bc00014f7983 */ /* 0x000f220000300800 */
[----:B-----5:R-:W-:Y:S02]  /*cd50*/  IMAD.MOV.U32 R4, RZ, RZ, R24 ;  /* 0x000000ffff047224 */ /* 0x020fe400078e0018 */
[----:B------:R-:W-:Y:S01]  /*cd60*/  IMAD.MOV.U32 R5, RZ, RZ, R28 ;  /* 0x000000ffff057224 */ /* 0x000fe200078e001c */
[----:B------:R-:W4:Y:S01]  /*cd70*/  LDL.LU R60, [R1+0xb4] ;  /* 0x0000b400013c7983 */ /* 0x000f220000300800 */
[----:B------:R-:W-:Y:S01]  /*cd80*/  IMAD.MOV.U32 R6, RZ, RZ, R32 ;  /* 0x000000ffff067224 */ /* 0x000fe200078e0020 */
[----:B------:R-:W1:Y:S01]  /*cd90*/  LDC R24, c[0x0][0x248] ;  /* 0x00009200ff187b82 */ /* 0x000e620000000800 */
[----:B------:R-:W-:Y:S01]  /*cda0*/  IMAD.MOV.U32 R7, RZ, RZ, R36 ;  /* 0x000000ffff077224 */ /* 0x000fe200078e0024 */
[----:B------:R-:W1:Y:S01]  /*cdb0*/  S2R R77, SR_TID.X ;  /* 0x00000000004d7919 */ /* 0x000e620000002100 */
[----:B------:R-:W-:-:S02]  /*cdc0*/  IMAD.MOV.U32 R8, RZ, RZ, R25 ;  /* 0x000000ffff087224 */ /* 0x000fc400078e0019 */
[----:B------:R-:W-:-:S03]  /*cdd0*/  IMAD.MOV.U32 R9, RZ, RZ, R29 ;  /* 0x000000ffff097224 */ /* 0x000fc600078e001d */
[----:B------:R-:W-:Y:S01]  /*cde0*/  BAR.SYNC.DEFER_BLOCKING 0x0 ;  /* 0x0000000000007b1d */ /* 0x000fe20000010000 */
[----:B------:R-:W-:Y:S02]  /*cdf0*/  IMAD.MOV.U32 R10, RZ, RZ, R33 ;  /* 0x000000ffff0a7224 */ /* 0x000fe400078e0021 */
[----:B------:R-:W-:Y:S02]  /*ce00*/  IMAD.MOV.U32 R11, RZ, RZ, R37 ;  /* 0x000000ffff0b7224 */ /* 0x000fe400078e0025 */
[----:B------:R-:W-:Y:S02]  /*ce10*/  IMAD.MOV.U32 R12, RZ, RZ, R26 ;  /* 0x000000ffff0c7224 */ /* 0x000fe400078e001a */
[----:B------:R-:W-:Y:S01]  /*ce20*/  IMAD.MOV.U32 R13, RZ, RZ, R30 ;  /* 0x000000ffff0d7224 */ /* 0x000fe200078e001e */
[----:B------:R-:W1:Y:S01]  /*ce30*/  S2R R75, SR_TID.X ;  /* 0x00000000004b7919 */ /* 0x000e620000002100 */
[----:B------:R-:W-:Y:S02]  /*ce40*/  IMAD.MOV.U32 R14, RZ, RZ, R34 ;  /* 0x000000ffff0e7224 */ /* 0x000fe400078e0022 */
[----:B------:R-:W-:-:S02]  /*ce50*/  IMAD.MOV.U32 R15, RZ, RZ, R38 ;  /* 0x000000ffff0f7224 */ /* 0x000fc400078e0026 */
[----:B------:R-:W-:Y:S02]  /*ce60*/  IMAD.MOV.U32 R36, RZ, RZ, R27 ;  /* 0x000000ffff247224 */ /* 0x000fe400078e001b */
[----:B------:R-:W-:Y:S02]  /*ce70*/  IMAD.MOV.U32 R37, RZ, RZ, R31 ;  /* 0x000000ffff257224 */ /* 0x000fe400078e001f */
[----:B------:R-:W-:Y:S02]  /*ce80*/  IMAD.MOV.U32 R38, RZ, RZ, R35 ;  /* 0x000000ffff267224 */ /* 0x000fe400078e0023 */
[----:B------:R-:W-:Y:S02]  /*ce90*/  IMAD.MOV.U32 R28, RZ, RZ, R40 ;  /* 0x000000ffff1c7224 */ /* 0x000fe400078e0028 */
[----:B------:R-:W-:Y:S02]  /*cea0*/  IMAD.MOV.U32 R29, RZ, RZ, R44 ;  /* 0x000000ffff1d7224 */ /* 0x000fe400078e002c */
[----:B------:R-:W-:-:S02]  /*ceb0*/  IMAD.MOV.U32 R30, RZ, RZ, R48 ;  /* 0x000000ffff1e7224 */ /* 0x000fc400078e0030 */
[----:B------:R-:W-:Y:S02]  /*cec0*/  IMAD.MOV.U32 R31, RZ, RZ, R52 ;  /* 0x000000ffff1f7224 */ /* 0x000fe400078e0034 */
[----:B------:R-:W-:Y:S01]  /*ced0*/  IMAD.MOV.U32 R56, RZ, RZ, R41 ;  /* 0x000000ffff387224 */ /* 0x000fe200078e0029 */
[----:B-1----:R-:W-:Y:S01]  /*cee0*/  LOP3.LUT R124, R77, 0x7f, RZ, 0xc0, !PT ;  /* 0x0000007f4d7c7812 */ /* 0x002fe200078ec0ff */
[----:B------:R-:W-:Y:S02]  /*cef0*/  IMAD.MOV.U32 R57, RZ, RZ, R45 ;  /* 0x000000ffff397224 */ /* 0x000fe400078e002d */
[----:B------:R-:W-:Y:S02]  /*cf00*/  IMAD.MOV.U32 R58, RZ, RZ, R49 ;  /* 0x000000ffff3a7224 */ /* 0x000fe400078e0031 */
[----:B------:R-:W-:Y:S02]  /*cf10*/  IMAD.MOV.U32 R59, RZ, RZ, R53 ;  /* 0x000000ffff3b7224 */ /* 0x000fe400078e0035 */
[----:B------:R-:W-:-:S02]  /*cf20*/  IMAD.MOV.U32 R52, RZ, RZ, R43 ;  /* 0x000000ffff347224 */ /* 0x000fc400078e002b */
[----:B------:R-:W-:Y:S02]  /*cf30*/  IMAD.MOV.U32 R53, RZ, RZ, R47 ;  /* 0x000000ffff357224 */ /* 0x000fe400078e002f */
[C---:B------:R-:W-:Y:S01]  /*cf40*/  IMAD.SHL.U32 R77, R75.reuse, 0x1000, RZ ;  /* 0x000010004b4d7824 */ /* 0x040fe200078e00ff */
[----:B------:R-:W-:-:S04]  /*cf50*/  LOP3.LUT R78, R75, 0x180, RZ, 0xc0, !PT ;  /* 0x000001804b4e7812 */ /* 0x000fc800078ec0ff */
[----:B------:R-:W-:Y:S02]  /*cf60*/  LOP3.LUT R77, R77, 0x6000, RZ, 0xc0, !PT ;  /* 0x000060004d4d7812 */ /* 0x000fe400078ec0ff */
[----:B------:R-:W-:-:S03]  /*cf70*/  SHF.R.U32.HI R78, RZ, 0x2, R78 ;  /* 0x00000002ff4e7819 */ /* 0x000fc6000001164e */
[----:B------:R-:W-:-:S05]  /*cf80*/  IMAD R77, R124, 0x10, R77 ;  /* 0x000000107c4d7824 */ /* 0x000fca00078e024d */
[----:B------:R-:W-:Y:S02]  /*cf90*/  LOP3.LUT R77, R77, R78, RZ, 0x3c, !PT ;  /* 0x0000004e4d4d7212 */ /* 0x000fe400078e3cff */
[----:B------:R-:W-:-:S04]  /*cfa0*/  SHF.R.U32.HI R75, RZ, 0x6, R75 ;  /* 0x00000006ff4b7819 */ /* 0x000fc8000001164b */
[----:B------:R-:W-:Y:S01]  /*cfb0*/  SGXT.U32 R75, R75, 0x3 ;  /* 0x000000034b4b781a */ /* 0x000fe20000000000 */
[----:B--2---:R-:W-:Y:S01]  /*cfc0*/  IMAD R0, R73, UR4, RZ ;  /* 0x0000000449007c24 */ /* 0x004fe2000f8e02ff */
[----:B---3--:R-:W-:Y:S04]  /*cfd0*/  STS.128 [R74+UR7], R4 ;  /* 0x000000044a007988 */ /* 0x008fe80008000c07 */
[----:B------:R-:W-:Y:S04]  /*cfe0*/  STS.128 [R74+UR7+0x400], R8 ;  /* 0x000400084a007988 */ /* 0x000fe80008000c07 */
[----:B------:R-:W-:Y:S04]  /*cff0*/  STS.128 [R74+UR7+0x80], R12 ;  /* 0x0000800c4a007988 */ /* 0x000fe80008000c07 */
[----:B------:R1:W-:Y:S01]  /*d000*/  STS.128 [R74+UR7+0x480], R36 ;  /* 0x000480244a007988 */ /* 0x0003e20008000c07 */
[----:B------:R-:W-:Y:S01]  /*d010*/  BAR.SYNC.DEFER_BLOCKING 0x0 ;  /* 0x0000000000007b1d */ /* 0x000fe20000010000 */
[----:B-1----:R-:W-:-:S02]  /*d020*/  IMAD.MOV.U32 R36, RZ, RZ, R42 ;  /* 0x000000ffff247224 */ /* 0x002fc400078e002a */
[----:B------:R-:W-:Y:S02]  /*d030*/  IMAD.MOV.U32 R37, RZ, RZ, R46 ;  /* 0x000000ffff257224 */ /* 0x000fe400078e002e */
[----:B------:R-:W-:Y:S02]  /*d040*/  IMAD.MOV.U32 R38, RZ, RZ, R50 ;  /* 0x000000ffff267224 */ /* 0x000fe400078e0032 */
[----:B------:R-:W-:Y:S02]  /*d050*/  IMAD.MOV.U32 R39, RZ, RZ, R54 ;  /* 0x000000ffff277224 */ /* 0x000fe400078e0036 */
[----:B------:R-:W-:Y:S01]  /*d060*/  IMAD.MOV.U32 R54, RZ, RZ, R51 ;  /* 0x000000ffff367224 */ /* 0x000fe200078e0033 */
[----:B------:R-:W1:Y:S04]  /*d070*/  LDS.128 R20, [R77+UR7] ;  /* 0x000000074d147984 */ /* 0x000e680008000c00 */
[----:B------:R-:W-:Y:S04]  /*d080*/  LDS.128 R12, [R77+UR7+0x800] ;  /* 0x000800074d0c7984 */ /* 0x000fe80008000c00 */
[----:B------:R-:W-:Y:S04]  /*d090*/  LDS.128 R8, [R77+UR7+0x1000] ;  /* 0x001000074d087984 */ /* 0x000fe80008000c00 */
[----:B------:R-:W-:Y:S01]  /*d0a0*/  LDS.128 R4, [R77+UR7+0x1800] ;  /* 0x001800074d047984 */ /* 0x000fe20008000c00 */
[----:B------:R-:W-:Y:S01]  /*d0b0*/  BAR.SYNC.DEFER_BLOCKING 0x0 ;  /* 0x0000000000007b1d */ /* 0x000fe20000010000 */
[----:B----4-:R-:W-:-:S05]  /*d0c0*/  LOP3.LUT R17, R79, R75, RZ, 0xfc, !PT ;  /* 0x0000004b4f117212 */ /* 0x010fca00078efcff */
[----:B------:R-:W-:Y:S04]  /*d0d0*/  STS.128 [R74+UR7], R28 ;  /* 0x0000001c4a007988 */ /* 0x000fe80008000c07 */
[----:B------:R-:W-:Y:S04]  /*d0e0*/  STS.128 [R74+UR7+0x400], R56 ;  /* 0x000400384a007988 */ /* 0x000fe80008000c07 */
[----:B------:R2:W-:Y:S04]  /*d0f0*/  STS.128 [R74+UR7+0x80], R36 ;  /* 0x000080244a007988 */ /* 0x0005e80008000c07 */
[----:B------:R-:W-:Y:S01]  /*d100*/  STS.128 [R74+UR7+0x480], R52 ;  /* 0x000480344a007988 */ /* 0x000fe20008000c07 */
[C---:B------:R-:W-:Y:S01]  /*d110*/  ISETP.LT.AND P2, PT, R17.reuse, R60, !P5 ;  /* 0x0000003c1100720c */ /* 0x040fe20006f41270 */
[----:B------:R-:W-:Y:S01]  /*d120*/  IMAD R73, R17, R24, RZ ;  /* 0x0000001811497224 */ /* 0x000fe200078e02ff */
[----:B------:R-:W-:Y:S01]  /*d130*/  BAR.SYNC.DEFER_BLOCKING 0x0 ;  /* 0x0000000000007b1d */ /* 0x000fe20000010000 */
[----:B------:R-:W-:-:S02]  /*d140*/  LEA R3, P0, R0, UR8, 0x2 ;  /* 0x0000000800037c11 */ /* 0x000fc4000f8010ff */
[--C-:B------:R-:W-:Y:S02]  /*d150*/  LOP3.LUT R71, R79, 0x8, R75.reuse, 0xfe, !PT ;  /* 0x000000084f477812 */ /* 0x100fe400078efe4b */
[----:B------:R-:W-:Y:S02]  /*d160*/  LEA.HI.X.SX32 R0, R0, UR9, 0x2, P0 ;  /* 0x0000000900007c11 */ /* 0x000fe400080f16ff */
[----:B--2---:R-:W-:Y:S01]  /*d170*/  LEA R36, P0, R73, R3, 0x2 ;  /* 0x0000000349247211 */ /* 0x004fe200078010ff */
[C---:B------:R-:W-:Y:S01]  /*d180*/  IMAD R40, R71.reuse, R24, RZ ;  /* 0x0000001847287224 */ /* 0x040fe200078e02ff */
[----:B------:R-:W-:Y:S01]  /*d190*/  ISETP.LT.AND P1, PT, R71, R60, !P5 ;  /* 0x0000003c4700720c */ /* 0x000fe20006f21270 */
[----:B------:R-:W2:Y:S01]  /*d1a0*/  LDS.128 R16, [R77+UR7] ;  /* 0x000000074d107984 */ /* 0x000ea20008000c00 */
[----:B------:R-:W-:Y:S02]  /*d1b0*/  LOP3.LUT R35, R79, 0xf0, R75, 0xfe, !PT ;  /* 0x000000f04f237812 */ /* 0x000fe400078efe4b */
[----:B------:R-:W-:-:S02]  /*d1c0*/  LEA.HI.X.SX32 R37, R73, R0, 0x2, P0 ;  /* 0x0000000049257211 */ /* 0x000fc400000f16ff */
[C-C-:B------:R-:W-:Y:S02]  /*d1d0*/  LOP3.LUT R39, R79.reuse, 0x10, R75.reuse, 0xfe, !PT ;  /* 0x000000104f277812 */ /* 0x140fe400078efe4b */
[--C-:B------:R-:W-:Y:S02]  /*d1e0*/  LOP3.LUT R45, R79, 0x18, R75.reuse, 0xfe, !PT ;  /* 0x000000184f2d7812 */ /* 0x100fe400078efe4b */
[----:B------:R-:W-:Y:S01]  /*d1f0*/  LEA R38, P3, R40, R3, 0x2 ;  /* 0x0000000328267211 */ /* 0x000fe200078610ff */
[----:B-1----:R1:W-:Y:S01]  /*d200*/  @P2 STG.E desc[UR16][R36.64], R20 ;  /* 0x0000001424002986 */ /* 0x0023e2000c101910 */
[----:B------:R-:W-:Y:S01]  /*d210*/  ISETP.LT.AND P0, PT, R35, R60, !P5 ;  /* 0x0000003c2300720c */ /* 0x000fe20006f01270 */
[C---:B------:R-:W-:Y:S01]  /*d220*/  IMAD R35, R39.reuse, R24, RZ ;  /* 0x0000001827237224 */ /* 0x040fe200078e02ff */
[----:B------:R-:W-:Y:S02]  /*d230*/  ISETP.LT.AND P4, PT, R39, R60, !P5 ;  /* 0x0000003c2700720c */ /* 0x000fe40006f81270 */
[----:B------:R-:W-:-:S02]  /*d240*/  LOP3.LUT R41, R79, 0x20, R75, 0xfe, !PT ;  /* 0x000000204f297812 */ /* 0x000fc400078efe4b */
[C---:B------:R-:W-:Y:S01]  /*d250*/  ISETP.LT.AND P2, PT, R45.reuse, R60, !P5 ;  /* 0x0000003c2d00720c */ /* 0x040fe20006f41270 */
[----:B------:R-:W-:Y:S01]  /*d260*/  IMAD R45, R45, R24, RZ ;  /* 0x000000182d2d7224 */ /* 0x000fe200078e02ff */
[----:B------:R-:W-:Y:S01]  /*d270*/  LEA.HI.X.SX32 R39, R40, R0, 0x2, P3 ;  /* 0x0000000028277211 */ /* 0x000fe200018f16ff */
[----:B------:R-:W-:Y:S01]  /*d280*/  IMAD R44, R41, R24, RZ ;  /* 0x00000018292c7224 */ /* 0x000fe200078e02ff */
[-C--:B------:R-:W-:Y:S02]  /*d290*/  LEA R40, P6, R35, R3.reuse, 0x2 ;  /* 0x0000000323287211 */ /* 0x080fe400078c10ff */
[----:B------:R-:W-:Y:S01]  /*d2a0*/  ISETP.LT.AND P3, PT, R41, R60, !P5 ;  /* 0x0000003c2900720c */ /* 0x000fe20006f61270 */
[----:B------:R3:W-:Y:S01]  /*d2b0*/  @P1 STG.E desc[UR16][R38.64], R21 ;  /* 0x0000001526001986 */ /* 0x0007e2000c101910 */
[----:B-1----:R-:W-:Y:S02]  /*d2c0*/  LEA R36, P1, R45, R3, 0x2 ;  /* 0x000000032d247211 */ /* 0x002fe400078210ff */
[----:B------:R-:W-:-:S02]  /*d2d0*/  LOP3.LUT R43, R79, 0x28, R75, 0xfe, !PT ;  /* 0x000000284f2b7812 */ /* 0x000fc400078efe4b */
[-C--:B------:R-:W-:Y:S02]  /*d2e0*/  LEA.HI.X.SX32 R41, R35, R0.reuse, 0x2, P6 ;  /* 0x0000000023297211 */ /* 0x080fe400030f16ff */
[C---:B------:R-:W-:Y:S02]  /*d2f0*/  LEA R42, P6, R44.reuse, R3, 0x2 ;  /* 0x000000032c2a7211 */ /* 0x040fe400078c10ff */
[----:B------:R-:W-:Y:S01]  /*d300*/  LEA.HI.X.SX32 R37, R45, R0, 0x2, P1 ;  /* 0x000000002d257211 */ /* 0x000fe200008f16ff */
[----:B------:R-:W-:Y:S01]  /*d310*/  IMAD R20, R43, R24, RZ ;  /* 0x000000182b147224 */ /* 0x000fe200078e02ff */
[--C-:B------:R-:W-:Y:S01]  /*d320*/  LOP3.LUT R69, R79, 0x30, R75.reuse, 0xfe, !PT ;  /* 0x000000304f457812 */ /* 0x100fe200078efe4b */
[----:B------:R-:W-:Y:S01]  /*d330*/  @P4 STG.E desc[UR16][R40.64], R22 ;  /* 0x0000001628004986 */ /* 0x000fe2000c101910 */
[----:B------:R-:W-:Y:S02]  /*d340*/  ISETP.LT.AND P1, PT, R43, R60, !P5 ;  /* 0x0000003c2b00720c */ /* 0x000fe40006f21270 */
[----:B------:R-:W-:Y:S01]  /*d350*/  LEA.HI.X.SX32 R43, R44, R0, 0x2, P6 ;  /* 0x000000002c2b7211 */ /* 0x000fe200030f16ff */
[----:B------:R1:W-:Y:S01]  /*d360*/  @P2 STG.E desc[UR16][R36.64], R23 ;  /* 0x0000001724002986 */ /* 0x0003e2000c101910 */
[----:B------:R-:W-:-:S02]  /*d370*/  LOP3.LUT R67, R79, 0x38, R75, 0xfe, !PT ;  /* 0x000000384f437812 */ /* 0x000fc400078efe4b */
[C---:B------:R-:W-:Y:S01]  /*d380*/  ISETP.LT.AND P2, PT, R69.reuse, R60, !P5 ;  /* 0x0000003c4500720c */ /* 0x040fe20006f41270 */
[----:B------:R-:W-:Y:S01]  /*d390*/  IMAD R69, R69, R24, RZ ;  /* 0x0000001845457224 */ /* 0x000fe200078e02ff */
[CC--:B------:R-:W-:Y:S01]  /*d3a0*/  LEA R44, P4, R20.reuse, R3.reuse, 0x2 ;  /* 0x00000003142c7211 */ /* 0x0c0fe200078810ff */
[----:B--2---:R2:W-:Y:S01]  /*d3b0*/  @P3 STG.E desc[UR16][R42.64], R16 ;  /* 0x000000102a003986 */ /* 0x0045e2000c101910 */
[C---:B------:R-:W-:Y:S01]  /*d3c0*/  ISETP.LT.AND P3, PT, R67.reuse, R60, !P5 ;  /* 0x0000003c4300720c */ /* 0x040fe20006f61270 */
[----:B------:R-:W-:Y:S01]  /*d3d0*/  IMAD R67, R67, R24, RZ ;  /* 0x0000001843437224 */ /* 0x000fe200078e02ff */
[----:B---3--:R-:W-:Y:S02]  /*d3e0*/  LEA R38, P6, R69, R3, 0x2 ;  /* 0x0000000345267211 */ /* 0x008fe400078c10ff */
[----:B------:R-:W-:Y:S02]  /*d3f0*/  LEA.HI.X.SX32 R45, R20, R0, 0x2, P4 ;  /* 0x00000000142d7211 */ /* 0x000fe400020f16ff */
[C-C-:B------:R-:W-:Y:S01]  /*d400*/  LOP3.LUT R65, R79.reuse, 0x40, R75.reuse, 0xfe, !PT ;  /* 0x000000404f417812 */ /* 0x140fe200078efe4b */
[----:B------:R-:W3:Y:S01]  /*d410*/  LDS.128 R20, [R77+UR7+0x800] ;  /* 0x000800074d147984 */ /* 0x000ee20008000c00 */
[----:B------:R-:W-:-:S02]  /*d420*/  LOP3.LUT R63, R79, 0x48, R75, 0xfe, !PT ;  /* 0x000000484f3f7812 */ /* 0x000fc400078efe4b */
[-C--:B-1----:R-:W-:Y:S02]  /*d430*/  LEA R36, P4, R67, R3.reuse, 0x2 ;  /* 0x0000000343247211 */ /* 0x082fe400078810ff */
[----:B------:R-:W-:Y:S01]  /*d440*/  LEA.HI.X.SX32 R39, R69, R0, 0x2, P6 ;  /* 0x0000000045277211 */ /* 0x000fe200030f16ff */
[----:B------:R1:W-:Y:S01]  /*d450*/  @P1 STG.E desc[UR16][R44.64], R17 ;  /* 0x000000112c001986 */ /* 0x0003e2000c101910 */
[C---:B------:R-:W-:Y:S01]  /*d460*/  ISETP.LT.AND P1, PT, R65.reuse, R60, !P5 ;  /* 0x0000003c4100720c */ /* 0x040fe20006f21270 */
[----:B------:R-:W-:Y:S01]  /*d470*/  IMAD R65, R65, R24, RZ ;  /* 0x0000001841417224 */ /* 0x000fe200078e02ff */
[----:B------:R-:W-:Y:S01]  /*d480*/  LEA.HI.X.SX32 R37, R67, R0, 0x2, P4 ;  /* 0x0000000043257211 */ /* 0x000fe200020f16ff */
[----:B------:R-:W-:Y:S01]  /*d490*/  IMAD R35, R63, R24, RZ ;  /* 0x000000183f237224 */ /* 0x000fe200078e02ff */
[----:B------:R4:W-:Y:S01]  /*d4a0*/  @P2 STG.E desc[UR16][R38.64], R18 ;  /* 0x0000001226002986 */ /* 0x0009e2000c101910 */
[----:B------:R-:W-:Y:S02]  /*d4b0*/  LOP3.LUT R61, R79, 0x50, R75, 0xfe, !PT ;  /* 0x000000504f3d7812 */ /* 0x000fe400078efe4b */
[----:B------:R-:W-:Y:S01]  /*d4c0*/  ISETP.LT.AND P2, PT, R63, R60, !P5 ;  /* 0x0000003c3f00720c */ /* 0x000fe20006f41270 */
[----:B------:R3:W-:Y:S01]  /*d4d0*/  @P3 STG.E desc[UR16][R36.64], R19 ;  /* 0x0000001324003986 */ /* 0x0007e2000c101910 */
[----:B------:R-:W-:-:S02]  /*d4e0*/  LEA R40, P6, R65, R3, 0x2 ;  /* 0x0000000341287211 */ /* 0x000fc400078c10ff */
[-C--:B--2---:R-:W-:Y:S02]  /*d4f0*/  LEA R16, P4, R35, R3.reuse, 0x2 ;  /* 0x0000000323107211 */ /* 0x084fe400078810ff */
[C---:B------:R-:W-:Y:S01]  /*d500*/  ISETP.LT.AND P3, PT, R61.reuse, R60, !P5 ;  /* 0x0000003c3d00720c */ /* 0x040fe20006f61270 */
[----:B------:R-:W-:Y:S01]  /*d510*/  IMAD R61, R61, R24, RZ ;  /* 0x000000183d3d7224 */ /* 0x000fe200078e02ff */
[-C--:B------:R-:W-:Y:S02]  /*d520*/  LEA.HI.X.SX32 R41, R65, R0.reuse, 0x2, P6 ;  /* 0x0000000041297211 */ /* 0x080fe400030f16ff */
[----:B-1----:R-:W-:Y:S02]  /*d530*/  LEA.HI.X.SX32 R17, R35, R0, 0x2, P4 ;  /* 0x0000000023117211 */ /* 0x002fe400020f16ff */
[--C-:B------:R-:W-:Y:S02]  /*d540*/  LOP3.LUT R57, R79, 0x60, R75.reuse, 0xfe, !PT ;  /* 0x000000604f397812 */ /* 0x100fe400078efe4b */
[----:B----4-:R-:W-:Y:S01]  /*d550*/  LEA R38, P6, R61, R3, 0x2 ;  /* 0x000000033d267211 */ /* 0x010fe200078c10ff */
[----:B------:R-:W-:Y:S01]  /*d560*/  @P1 STG.E desc[UR16][R40.64], R12 ;  /* 0x0000000c28001986 */ /* 0x000fe2000c101910 */
[----:B------:R-:W-:-:S02]  /*d570*/  LOP3.LUT R59, R79, 0x58, R75, 0xfe, !PT ;  /* 0x000000584f3b7812 */ /* 0x000fc400078efe4b */
[----:B------:R-:W-:Y:S01]  /*d580*/  LEA.HI.X.SX32 R39, R61, R0, 0x2, P6 ;  /* 0x000000003d277211 */ /* 0x000fe200030f16ff */
[----:B------:R1:W-:Y:S01]  /*d590*/  @P2 STG.E desc[UR16][R16.64], R13 ;  /* 0x0000000d10002986 */ /* 0x0003e2000c101910 */
[C---:B------:R-:W-:Y:S01]  /*d5a0*/  ISETP.LT.AND P2, PT, R57.reuse, R60, !P5 ;  /* 0x0000003c3900720c */ /* 0x040fe20006f41270 */
[----:B------:R-:W-:Y:S01]  /*d5b0*/  IMAD R57, R57, R24, RZ ;  /* 0x0000001839397224 */ /* 0x000fe200078e02ff */
[C---:B------:R-:W-:Y:S01]  /*d5c0*/  ISETP.LT.AND P1, PT, R59.reuse, R60, !P5 ;  /* 0x0000003c3b00720c */ /* 0x040fe20006f21270 */
[----:B------:R-:W-:Y:S01]  /*d5d0*/  IMAD R59, R59, R24, RZ ;  /* 0x000000183b3b7224 */ /* 0x000fe200078e02ff */
[--C-:B------:R-:W-:Y:S01]  /*d5e0*/  LOP3.LUT R55, R79, 0x68, R75.reuse, 0xfe, !PT ;  /* 0x000000684f377812 */ /* 0x100fe200078efe4b */
[----:B------:R2:W-:Y:S01]  /*d5f0*/  @P3 STG.E desc[UR16][R38.64], R14 ;  /* 0x0000000e26003986 */ /* 0x0005e2000c101910 */
[----:B------:R-:W-:Y:S02]  /*d600*/  LEA R18, P3, R57, R3, 0x2 ;  /* 0x0000000339127211 */ /* 0x000fe400078610ff */
[C---:B------:R-:W-:Y:S01]  /*d610*/  ISETP.LT.AND P6, PT, R55.reuse, R60, !P5 ;  /* 0x0000003c3700720c */ /* 0x040fe20006fc1270 */
[----:B------:R-:W-:Y:S01]  /*d620*/  IMAD R55, R55, R24, RZ ;  /* 0x0000001837377224 */ /* 0x000fe200078e02ff */
[----:B------:R-:W-:-:S02]  /*d630*/  LOP3.LUT R53, R79, 0x70, R75, 0xfe, !PT ;  /* 0x000000704f357812 */ /* 0x000fc400078efe4b */
[-C--:B------:R-:W-:Y:S02]  /*d640*/  LEA R42, P4, R59, R3.reuse, 0x2 ;  /* 0x000000033b2a7211 */ /* 0x080fe400078810ff */
[-C--:B---3--:R-:W-:Y:S02]  /*d650*/  LEA.HI.X.SX32 R19, R57, R0.reuse, 0x2, P3 ;  /* 0x0000000039137211 */ /* 0x088fe400018f16ff */
[----:B------:R-:W-:Y:S02]  /*d660*/  LEA.HI.X.SX32 R43, R59, R0, 0x2, P4 ;  /* 0x000000003b2b7211 */ /* 0x000fe400020f16ff */
[C---:B------:R-:W-:Y:S01]  /*d670*/  ISETP.LT.AND P3, PT, R53.reuse, R60, !P5 ;  /* 0x0000003c3500720c */ /* 0x040fe20006f61270 */
[-C--:B------:R-:W-:Y:S01]  /*d680*/  IMAD R53, R53, R24.reuse, RZ ;  /* 0x0000001835357224 */ /* 0x080fe200078e02ff */
[----:B------:R-:W-:Y:S02]  /*d690*/  LOP3.LUT R51, R79, 0x78, R75, 0xfe, !PT ;  /* 0x000000784f337812 */ /* 0x000fe400078efe4b */
[-C--:B-1----:R-:W-:Y:S01]  /*d6a0*/  LEA R16, P4, R55, R3.reuse, 0x2 ;  /* 0x0000000337107211 */ /* 0x082fe200078810ff */
[----:B------:R-:W-:Y:S02]  /*d6b0*/  @P1 STG.E desc[UR16][R42.64], R15 ;  /* 0x0000000f2a001986 */ /* 0x000fe4000c101910 */
[----:B------:R-:W-:Y:S01]  /*d6c0*/  IMAD R35, R51, R24, RZ ;  /* 0x0000001833237224 */ /* 0x000fe200078e02ff */
[----:B------:R-:W-:Y:S01]  /*d6d0*/  LEA.HI.X.SX32 R17, R55, R0, 0x2, P4 ;  /* 0x0000000037117211 */ /* 0x000fe200020f16ff */
[----:B------:R-:W1:Y:S01]  /*d6e0*/  LDS.128 R12, [R77+UR7+0x1000] ;  /* 0x001000074d0c7984 */ /* 0x000e620008000c00 */
[----:B------:R-:W-:-:S02]  /*d6f0*/  LEA R36, P4, R53, R3, 0x2 ;  /* 0x0000000335247211 */ /* 0x000fc400078810ff */
[----:B------:R-:W-:Y:S01]  /*d700*/  LOP3.LUT R49, R79, 0x80, R75, 0xfe, !PT ;  /* 0x000000804f317812 */ /* 0x000fe200078efe4b */
[----:B------:R3:W-:Y:S01]  /*d710*/  @P2 STG.E desc[UR16][R18.64], R20 ;  /* 0x0000001412002986 */ /* 0x0007e2000c101910 */
[----:B------:R-:W-:Y:S01]  /*d720*/  LEA.HI.X.SX32 R37, R53, R0, 0x2, P4 ;  /* 0x0000000035257211 */ /* 0x000fe200020f16ff */
[C---:B------:R-:W-:Y:S01]  /*d730*/  IMAD R73, R24.reuse, 0x80, R73 ;  /* 0x0000008018497824 */ /* 0x040fe200078e0249 */
[-C--:B------:R-:W-:Y:S01]  /*d740*/  ISETP.LT.AND P2, PT, R51, R60.reuse, !P5 ;  /* 0x0000003c3300720c */ /* 0x080fe20006f41270 */
[----:B------:R4:W-:Y:S01]  /*d750*/  @P6 STG.E desc[UR16][R16.64], R21 ;  /* 0x0000001510006986 */ /* 0x0009e2000c101910 */
[-C--:B--2---:R-:W-:Y:S02]  /*d760*/  LEA R38, P6, R35, R3.reuse, 0x2 ;  /* 0x0000000323267211 */ /* 0x084fe400078c10ff */
[----:B------:R-:W-:Y:S01]  /*d770*/  ISETP.LT.AND P4, PT, R49, R60, !P5 ;  /* 0x0000003c3100720c */ /* 0x000fe20006f81270 */
[----:B------:R2:W-:Y:S01]  /*d780*/  @P3 STG.E desc[UR16][R36.64], R22 ;  /* 0x0000001624003986 */ /* 0x0005e2000c101910 */
[----:B------:R-:W-:Y:S01]  /*d790*/  LEA.HI.X.SX32 R39, R35, R0, 0x2, P6 ;  /* 0x0000000023277211 */ /* 0x000fe200030f16ff */
[----:B------:R-:W-:Y:S01]  /*d7a0*/  IMAD R35, R24, 0x8, R73 ;  /* 0x0000000818237824 */ /* 0x000fe200078e0249 */
[----:B---3--:R-:W-:-:S02]  /*d7b0*/  LEA R18, P3, R73, R3, 0x2 ;  /* 0x0000000349127211 */ /* 0x008fc400078610ff */
[C-C-:B------:R-:W-:Y:S02]  /*d7c0*/  LOP3.LUT R48, R79.reuse, 0x88, R75.reuse, 0xfe, !PT ;  /* 0x000000884f307812 */ /* 0x140fe400078efe4b */
[----:B------:R-:W-:Y:S01]  /*d7d0*/  LOP3.LUT R47, R79, 0x90, R75, 0xfe, !PT ;  /* 0x000000904f2f7812 */ /* 0x000fe200078efe4b */
[----:B----4-:R-:W-:Y:S01]  /*d7e0*/  IMAD R21, R24, 0x8, R35 ;  /* 0x0000000818157824 */ /* 0x010fe200078e0223 */
[----:B------:R-:W-:Y:S02]  /*d7f0*/  LEA.HI.X.SX32 R19, R73, R0, 0x2, P3 ;  /* 0x0000000049137211 */ /* 0x000fe400018f16ff */
[----:B------:R-:W-:Y:S02]  /*d800*/  LEA R16, P6, R35, R3, 0x2 ;  /* 0x0000000323107211 */ /* 0x000fe400078c10ff */
[-C--:B------:R-:W-:Y:S01]  /*d810*/  ISETP.LT.AND P1, PT, R48, R60.reuse, !P5 ;  /* 0x0000003c3000720c */ /* 0x080fe20006f21270 */
[----:B------:R3:W-:Y:S01]  /*d820*/  @P2 STG.E desc[UR16][R38.64], R23 ;  /* 0x0000001726002986 */ /* 0x0007e2000c101910 */
[----:B------:R-:W-:-:S02]  /*d830*/  ISETP.LT.AND P3, PT, R47, R60, !P5 ;  /* 0x0000003c2f00720c */ /* 0x000fc40006f61270 */
[-C--:B------:R-:W-:Y:S01]  /*d840*/  LEA.HI.X.SX32 R17, R35, R0.reuse, 0x2, P6 ;  /* 0x0000000023117211 */ /* 0x080fe200030f16ff */
[----:B------:R4:W-:Y:S01]  /*d850*/  @P4 STG.E desc[UR16][R18.64], R8 ;  /* 0x0000000812004986 */ /* 0x0009e2000c101910 */
[----:B------:R-:W-:Y:S01]  /*d860*/  IMAD R35, R24, 0x8, R21 ;  /* 0x0000000818237824 */ /* 0x000fe200078e0215 */
[-C--:B------:R-:W-:Y:S02]  /*d870*/  LEA R20, P4, R21, R3.reuse, 0x2 ;  /* 0x0000000315147211 */ /* 0x080fe400078810ff */
[C-C-:B------:R-:W-:Y:S02]  /*d880*/  LOP3.LUT R33, R79.reuse, 0xa0, R75.reuse, 0xfe, !PT ;  /* 0x000000a04f217812 */ /* 0x140fe400078efe4b */
[----:B------:R-:W-:Y:S02]  /*d890*/  LOP3.LUT R46, R79, 0x98, R75, 0xfe, !PT ;  /* 0x000000984f2e7812 */ /* 0x000fe400078efe4b */
[----:B------:R-:W-:Y:S02]  /*d8a0*/  LEA.HI.X.SX32 R21, R21, R0, 0x2, P4 ;  /* 0x0000000015157211 */ /* 0x000fe400020f16ff */
[----:B--2---:R-:W-:-:S02]  /*d8b0*/  LEA R22, P6, R35, R3, 0x2 ;  /* 0x0000000323167211 */ /* 0x004fc400078c10ff */
[-C--:B------:R-:W-:Y:S01]  /*d8c0*/  ISETP.LT.AND P4, PT, R33, R60.reuse, !P5 ;  /* 0x0000003c2100720c */ /* 0x080fe20006f81270 */
[----:B------:R-:W-:Y:S01]  /*d8d0*/  IMAD R33, R24, 0x8, R35 ;  /* 0x0000000818217824 */ /* 0x000fe200078e0223 */
[----:B------:R-:W-:Y:S01]  /*d8e0*/  ISETP.LT.AND P2, PT, R46, R60, !P5 ;  /* 0x0000003c2e00720c */ /* 0x000fe20006f41270 */
[----:B------:R2:W-:Y:S01]  /*d8f0*/  @P1 STG.E desc[UR16][R16.64], R9 ;  /* 0x0000000910001986 */ /* 0x0005e2000c101910 */
[----:B---3--:R-:W-:Y:S01]  /*d900*/  LEA.HI.X.SX32 R23, R35, R0, 0x2, P6 ;  /* 0x0000000023177211 */ /* 0x008fe200030f16ff */
[----:B------:R-:W-:Y:S02]  /*d910*/  IMAD R35, R24, 0x8, R33 ;  /* 0x0000000818237824 */ /* 0x000fe400078e0221 */
[----:B------:R3:W-:Y:S01]  /*d920*/  @P3 STG.E desc[UR16][R20.64], R10 ;  /* 0x0000000a14003986 */ /* 0x0007e2000c101910 */
[----:B----4-:R-:W-:Y:S02]  /*d930*/  LEA R18, P3, R33, R3, 0x2 ;  /* 0x0000000321127211 */ /* 0x010fe400078610ff */
[----:B------:R-:W-:-:S02]  /*d940*/  LOP3.LUT R34, R79, 0xa8, R75, 0xfe, !PT ;  /* 0x000000a84f227812 */ /* 0x000fc400078efe4b */
[----:B------:R-:W-:Y:S02]  /*d950*/  LOP3.LUT R31, R79, 0xb0, R75, 0xfe, !PT ;  /* 0x000000b04f1f7812 */ /* 0x000fe400078efe4b */
[----:B------:R-:W-:Y:S01]  /*d960*/  LEA.HI.X.SX32 R19, R33, R0, 0x2, P3 ;  /* 0x0000000021137211 */ /* 0x000fe200018f16ff */
[----:B--2---:R-:W-:Y:S01]  /*d970*/  IMAD R17, R24, 0x8, R35 ;  /* 0x0000000818117824 */ /* 0x004fe200078e0223 */
[-C--:B------:R-:W-:Y:S02]  /*d980*/  ISETP.LT.AND P1, PT, R34, R60.reuse, !P5 ;  /* 0x0000003c2200720c */ /* 0x080fe40006f21270 */
[----:B------:R-:W-:Y:S01]  /*d990*/  ISETP.LT.AND P3, PT, R31, R60, !P5 ;  /* 0x0000003c1f00720c */ /* 0x000fe20006f61270 */
[----:B---3--:R-:W-:Y:S01]  /*d9a0*/  IMAD R21, R24, 0x8, R17 ;  /* 0x0000000818157824 */ /* 0x008fe200078e0211 */
[----:B------:R-:W-:Y:S01]  /*d9b0*/  LEA R8, P6, R35, R3, 0x2 ;  /* 0x0000000323087211 */ /* 0x000fe200078c10ff */
[----:B------:R2:W-:Y:S01]  /*d9c0*/  @P2 STG.E desc[UR16][R22.64], R11 ;  /* 0x0000000b16002986 */ /* 0x0005e2000c101910 */
[----:B------:R-:W-:-:S03]  /*d9d0*/  LOP3.LUT R32, R79, 0xb8, R75, 0xfe, !PT ;  /* 0x000000b84f207812 */ /* 0x000fc600078efe4b */
[----:B-1----:R1:W-:Y:S01]  /*d9e0*/  @P4 STG.E desc[UR16][R18.64], R12 ;  /* 0x0000000c12004986 */ /* 0x0023e2000c101910 */
[-C--:B------:R-:W-:Y:S02]  /*d9f0*/  LEA R16, P4, R17, R3.reuse, 0x2 ;  /* 0x0000000311107211 */ /* 0x080fe400078810ff */
[----:B------:R-:W-:Y:S02]  /*da00*/  LEA.HI.X.SX32 R9, R35, R0, 0x2, P6 ;  /* 0x0000000023097211 */ /* 0x000fe400030f16ff */
[----:B------:R-:W-:Y:S02]  /*da10*/  LEA R10, P6, R21, R3, 0x2 ;  /* 0x00000003150a7211 */ /* 0x000fe400078c10ff */
[----:B------:R-:W-:Y:S01]  /*da20*/  LOP3.LUT R29, R79, 0xc0, R75, 0xfe, !PT ;  /* 0x000000c04f1d7812 */ /* 0x000fe200078efe4b */
[----:B--2---:R-:W-:Y:S01]  /*da30*/  IMAD R23, R24, 0x8, R21 ;  /* 0x0000000818177824 */ /* 0x004fe200078e0215 */
[----:B------:R-:W-:Y:S02]  /*da40*/  ISETP.LT.AND P2, PT, R32, R60, !P5 ;  /* 0x0000003c2000720c */ /* 0x000fe40006f41270 */
[----:B------:R-:W-:Y:S01]  /*da50*/  LEA.HI.X.SX32 R17, R17, R0, 0x2, P4 ;  /* 0x0000000011117211 */ /* 0x000fe200020f16ff */
[----:B------:R-:W2:Y:S01]  /*da60*/  LDS.128 R32, [R77+UR7+0x1800] ;  /* 0x001800074d207984 */ /* 0x000ea20008000c00 */
[----:B------:R-:W-:-:S02]  /*da70*/  LOP3.LUT R30, R79, 0xc8, R75, 0xfe, !PT ;  /* 0x000000c84f1e7812 */ /* 0x000fc400078efe4b */
[----:B------:R-:W-:Y:S01]  /*da80*/  LEA.HI.X.SX32 R11, R21, R0, 0x2, P6 ;  /* 0x00000000150b7211 */ /* 0x000fe200030f16ff */
[----:B------:R-:W-:Y:S01]  /*da90*/  IMAD R21, R24, 0x8, R23 ;  /* 0x0000000818157824 */ /* 0x000fe200078e0217 */
[----:B------:R3:W-:Y:S01]  /*daa0*/  @P1 STG.E desc[UR16][R8.64], R13 ;  /* 0x0000000d08001986 */ /* 0x0007e2000c101910 */
[-C--:B------:R-:W-:Y:S02]  /*dab0*/  ISETP.LT.AND P4, PT, R29, R60.reuse, !P5 ;  /* 0x0000003c1d00720c */ /* 0x080fe40006f81270 */
[----:B------:R-:W-:Y:S01]  /*dac0*/  ISETP.LT.AND P1, PT, R30, R60, !P5 ;  /* 0x0000003c1e00720c */ /* 0x000fe20006f21270 */
[----:B------:R4:W-:Y:S01]  /*dad0*/  @P3 STG.E desc[UR16][R16.64], R14 ;  /* 0x0000000e10003986 */ /* 0x0009e2000c101910 */
[----:B-1----:R-:W-:-:S04]  /*dae0*/  LEA R18, P3, R23, R3, 0x2 ;  /* 0x0000000317127211 */ /* 0x002fc800078610ff */
[----:B------:R-:W-:Y:S01]  /*daf0*/  LEA.HI.X.SX32 R19, R23, R0, 0x2, P3 ;  /* 0x0000000017137211 */ /* 0x000fe200018f16ff */
[----:B---3--:R-:W-:Y:S01]  /*db00*/  IMAD R13, R24, 0x8, R21 ;  /* 0x00000008180d7824 */ /* 0x008fe200078e0215 */
[----:B------:R-:W-:-:S03]  /*db10*/  LEA R8, P6, R21, R3, 0x2 ;  /* 0x0000000315087211 */ /* 0x000fc600078c10ff */
[C---:B------:R-:W-:Y:S01]  /*db20*/  IMAD R23, R24.reuse, 0x8, R13 ;  /* 0x0000000818177824 */ /* 0x040fe200078e020d */
[----:B------:R-:W-:Y:S01]  /*db30*/  LEA.HI.X.SX32 R9, R21, R0, 0x2, P6 ;  /* 0x0000000015097211 */ /* 0x000fe200030f16ff */
[----:B------:R1:W-:Y:S02]  /*db40*/  @P2 STG.E desc[UR16][R10.64], R15 ;  /* 0x0000000f0a002986 */ /* 0x0003e4000c101910 */
[C---:B----4-:R-:W-:Y:S02]  /*db50*/  IMAD R17, R24.reuse, 0x8, R23 ;  /* 0x0000000818117824 */ /* 0x050fe400078e0217 */
[----:B------:R3:W-:Y:S02]  /*db60*/  @P4 STG.E desc[UR16][R18.64], R4 ;  /* 0x0000000412004986 */ /* 0x0007e4000c101910 */
[----:B------:R-:W-:Y:S02]  /*db70*/  IMAD R21, R24, 0x8, R17 ;  /* 0x0000000818157824 */ /* 0x000fe400078e0211 */
[----:B------:R4:W-:Y:S01]  /*db80*/  @P1 STG.E desc[UR16][R8.64], R5 ;  /* 0x0000000508001986 */ /* 0x0009e2000c101910 */
[----:B------:R-:W-:-:S02]  /*db90*/  LEA R12, P1, R23, R3, 0x2 ;  /* 0x00000003170c7211 */ /* 0x000fc400078210ff */
[-C--:B-1----:R-:W-:Y:S02]  /*dba0*/  LEA R10, P6, R13, R3.reuse, 0x2 ;  /* 0x000000030d0a7211 */ /* 0x082fe400078c10ff */
[--C-:B------:R-:W-:Y:S02]  /*dbb0*/  LOP3.LUT R28, R79, 0xd0, R75.reuse, 0xfe, !PT ;  /* 0x000000d04f1c7812 */ /* 0x100fe400078efe4b */
[-C--:B------:R-:W-:Y:S02]  /*dbc0*/  LEA.HI.X.SX32 R11, R13, R0.reuse, 0x2, P6 ;  /* 0x000000000d0b7211 */ /* 0x080fe400030f16ff */
[----:B------:R-:W-:Y:S02]  /*dbd0*/  LOP3.LUT R26, R79, 0xd8, R75, 0xfe, !PT ;  /* 0x000000d84f1a7812 */ /* 0x000fe400078efe4b */
[----:B------:R-:W-:Y:S02]  /*dbe0*/  LEA R14, P6, R17, R3, 0x2 ;  /* 0x00000003110e7211 */ /* 0x000fe400078c10ff */
[----:B------:R-:W-:-:S02]  /*dbf0*/  LEA.HI.X.SX32 R13, R23, R0, 0x2, P1 ;  /* 0x00000000170d7211 */ /* 0x000fc400008f16ff */
[--C-:B------:R-:W-:Y:S02]  /*dc00*/  LOP3.LUT R27, R79, 0xe0, R75.reuse, 0xfe, !PT ;  /* 0x000000e04f1b7812 */ /* 0x100fe400078efe4b */
[----:B------:R-:W-:Y:S02]  /*dc10*/  LEA R16, P1, R21, R3, 0x2 ;  /* 0x0000000315107211 */ /* 0x000fe400078210ff */
[C-C-:B------:R-:W-:Y:S02]  /*dc20*/  LOP3.LUT R25, R79.reuse, 0xe8, R75.reuse, 0xfe, !PT ;  /* 0x000000e84f197812 */ /* 0x140fe400078efe4b */
[-C--:B------:R-:W-:Y:S02]  /*dc30*/  ISETP.LT.AND P4, PT, R28, R60.reuse, !P5 ;  /* 0x0000003c1c00720c */ /* 0x080fe40006f81270 */
[----:B------:R-:W-:Y:S02]  /*dc40*/  LOP3.LUT R2, R79, 0xf8, R75, 0xfe, !PT ;  /* 0x000000f84f027812 */ /* 0x000fe400078efe4b */
[----:B------:R-:W-:-:S02]  /*dc50*/  ISETP.LT.AND P3, PT, R26, R60, !P5 ;  /* 0x0000003c1a00720c */ /* 0x000fc40006f61270 */
[----:B------:R-:W-:Y:S02]  /*dc60*/  LEA.HI.X.SX32 R15, R17, R0, 0x2, P6 ;  /* 0x00000000110f7211 */ /* 0x000fe400030f16ff */
[----:B------:R-:W-:Y:S01]  /*dc70*/  ISETP.LT.AND P2, PT, R27, R60, !P5 ;  /* 0x0000003c1b00720c */ /* 0x000fe20006f41270 */
[----:B------:R-:W-:Y:S01]  /*dc80*/  IMAD R27, R24, 0x8, R21 ;  /* 0x00000008181b7824 */ /* 0x000fe200078e0215 */
[----:B------:R-:W-:Y:S02]  /*dc90*/  LEA.HI.X.SX32 R17, R21, R0, 0x2, P1 ;  /* 0x0000000015117211 */ /* 0x000fe400008f16ff */
[-C--:B------:R-:W-:Y:S02]  /*dca0*/  ISETP.LT.AND P1, PT, R25, R60.reuse, !P5 ;  /* 0x0000003c1900720c */ /* 0x080fe40006f21270 */
[----:B------:R-:W-:Y:S02]  /*dcb0*/  ISETP.LT.AND P5, PT, R2, R60, !P5 ;  /* 0x0000003c0200720c */ /* 0x000fe40006fa1270 */
[C---:B---3--:R-:W-:Y:S01]  /*dcc0*/  LEA R18, P6, R27.reuse, R3, 0x2 ;  /* 0x000000031b127211 */ /* 0x048fe200078c10ff */
[----:B------:R-:W-:Y:S01]  /*dcd0*/  IMAD R24, R24, 0x8, R27 ;  /* 0x0000000818187824 */ /* 0x000fe200078e021b */
[----:B------:R1:W-:Y:S02]  /*dce0*/  @P4 STG.E desc[UR16][R10.64], R6 ;  /* 0x000000060a004986 */ /* 0x0003e4000c101910 */
[----:B------:R-:W-:-:S02]  /*dcf0*/  LEA.HI.X.SX32 R19, R27, R0, 0x2, P6 ;  /* 0x000000001b137211 */ /* 0x000fc400030f16ff */
[----:B------:R1:W-:Y:S01]  /*dd00*/  @P3 STG.E desc[UR16][R12.64], R7 ;  /* 0x000000070c003986 */ /* 0x0003e2000c101910 */
[----:B------:R-:W-:-:S03]  /*dd10*/  LEA R4, P6, R24, R3, 0x2 ;  /* 0x0000000318047211 */ /* 0x000fc600078c10ff */
[----:B--2---:R1:W-:Y:S04]  /*dd20*/  @P2 STG.E desc[UR16][R14.64], R32 ;  /* 0x000000200e002986 */ /* 0x0043e8000c101910 */
[----:B------:R1:W-:Y:S01]  /*dd30*/  @P1 STG.E desc[UR16][R16.64], R33 ;  /* 0x0000002110001986 */ /* 0x0003e2000c101910 */
[----:B----4-:R-:W-:-:S03]  /*dd40*/  LEA.HI.X.SX32 R5, R24, R0, 0x2, P6 ;  /* 0x0000000018057211 */ /* 0x010fc600030f16ff */
[----:B------:R1:W-:Y:S01]  /*dd50*/  @P0 STG.E desc[UR16][R18.64], R34 ;  /* 0x0000002212000986 */ /* 0x0003e2000c101910 */
[----:B------:R-:W-:Y:S05]  /*dd60*/  @!P5 EXIT ;  /* 0x000000000000d94d */ /* 0x000fea0003800000 */
[----:B------:R-:W-:Y:S01]  /*dd70*/  STG.E desc[UR16][R4.64], R35 ;  /* 0x0000002304007986 */ /* 0x000fe2000c101910 */
[----:B------:R-:W-:Y:S05]  /*dd80*/  EXIT ;  /* 0x000000000000794d */ /* 0x000fea0003800000 */
.L_x_2:
[----:B------:R-:W-:-:S00]  /*dd90*/  BRA `(.L_x_2) ;  /* 0xfffffffc00fc7947 */ /* 0x000fc0000383ffff */
[----:B------:R-:W-:-:S00]  /*dda0*/  NOP ;  /* 0x0000000000007918 */ /* 0x000fc00000000000 */
        /* <DEDUP_REMOVED lines=13> */
.L_x_3:


//--------------------- .nv.shared.matmul_kernel  --------------------------
	.section	.nv.shared.matmul_kernel,"aw",@nobits
	.sectionflags	@""
	.align	16
	.zero		1024


//--------------------- .nv.shared.reserved.0     --------------------------
	.section	.nv.shared.reserved.0,"aw",@nobits
	.weak		__nv_reservedSMEM_offset_0_alias
	.size		__nv_reservedSMEM_offset_0_alias, 0, 0
	.other		__nv_reservedSMEM_offset_0_alias,@"STO_CUDA_RESERVED_SHARED STV_DEFAULT"
__nv_reservedSMEM_offset_0_alias:
	.zero		0


//--------------------- .nv.constant0.matmul_kernel --------------------------
	.section	.nv.constant0.matmul_kernel,"a",@progbits
	.sectionflags	@""
	.align	4
.nv.constant0.matmul_kernel:
	.zero		608


//--------------------- SYMBOLS --------------------------

	.type		.nv.reservedSmem.offset0,@object
	.size		.nv.reservedSmem.offset0,0x4
